//
// Generated by NVIDIA NVVM Compiler
//
// Compiler Build ID: CL-36424714
// Cuda compilation tools, release 13.0, V13.0.88
// Based on NVVM 20.0.0
//

.version 9.0
.target sm_100
.address_size 64

	// .globl	_ZN3cub18CUB_300001_SM_10006detail11EmptyKernelIvEEvv
// _ZZN3cub18CUB_300001_SM_10006detail4scan16DeviceScanKernelINS2_10policy_hubI4JoinS5_S5_y4JopJE10Policy1000EPKS5_PS5_NS0_13ScanTileStateIS5_Lb0EEES6_NS0_8NullTypeEyS5_Lb0ESE_EEvT0_T1_T2_iT3_T4_T5_E12temp_storage has been demoted
.global .align 1 .b8 _ZN34_INTERNAL_52147cd2_4_k_cu_71016e904cuda3std3__45__cpo5beginE[1];
.global .align 1 .b8 _ZN34_INTERNAL_52147cd2_4_k_cu_71016e904cuda3std3__45__cpo3endE[1];
.global .align 1 .b8 _ZN34_INTERNAL_52147cd2_4_k_cu_71016e904cuda3std3__45__cpo6cbeginE[1];
.global .align 1 .b8 _ZN34_INTERNAL_52147cd2_4_k_cu_71016e904cuda3std3__45__cpo4cendE[1];
.global .align 1 .b8 _ZN34_INTERNAL_52147cd2_4_k_cu_71016e904cuda3std3__45__cpo6rbeginE[1];
.global .align 1 .b8 _ZN34_INTERNAL_52147cd2_4_k_cu_71016e904cuda3std3__45__cpo4rendE[1];
.global .align 1 .b8 _ZN34_INTERNAL_52147cd2_4_k_cu_71016e904cuda3std3__45__cpo7crbeginE[1];
.global .align 1 .b8 _ZN34_INTERNAL_52147cd2_4_k_cu_71016e904cuda3std3__45__cpo5crendE[1];
.global .align 1 .b8 _ZN34_INTERNAL_52147cd2_4_k_cu_71016e904cuda3std3__436_GLOBAL__N__52147cd2_4_k_cu_71016e906ignoreE[1];
.global .align 1 .b8 _ZN34_INTERNAL_52147cd2_4_k_cu_71016e904cuda3std3__419piecewise_constructE[1];
.global .align 1 .b8 _ZN34_INTERNAL_52147cd2_4_k_cu_71016e904cuda3std3__48in_placeE[1];
.global .align 1 .b8 _ZN34_INTERNAL_52147cd2_4_k_cu_71016e904cuda3std3__420unreachable_sentinelE[1];
.global .align 1 .b8 _ZN34_INTERNAL_52147cd2_4_k_cu_71016e904cuda3std3__47nulloptE[1];
.global .align 1 .b8 _ZN34_INTERNAL_52147cd2_4_k_cu_71016e904cuda3std3__48unexpectE[1];
.global .align 1 .b8 _ZN34_INTERNAL_52147cd2_4_k_cu_71016e904cuda3std6ranges3__45__cpo4swapE[1];
.global .align 1 .b8 _ZN34_INTERNAL_52147cd2_4_k_cu_71016e904cuda3std6ranges3__45__cpo9iter_moveE[1];
.global .align 1 .b8 _ZN34_INTERNAL_52147cd2_4_k_cu_71016e904cuda3std6ranges3__45__cpo5beginE[1];
.global .align 1 .b8 _ZN34_INTERNAL_52147cd2_4_k_cu_71016e904cuda3std6ranges3__45__cpo3endE[1];
.global .align 1 .b8 _ZN34_INTERNAL_52147cd2_4_k_cu_71016e904cuda3std6ranges3__45__cpo6cbeginE[1];
.global .align 1 .b8 _ZN34_INTERNAL_52147cd2_4_k_cu_71016e904cuda3std6ranges3__45__cpo4cendE[1];
.global .align 1 .b8 _ZN34_INTERNAL_52147cd2_4_k_cu_71016e904cuda3std6ranges3__45__cpo7advanceE[1];
.global .align 1 .b8 _ZN34_INTERNAL_52147cd2_4_k_cu_71016e904cuda3std6ranges3__45__cpo9iter_swapE[1];
.global .align 1 .b8 _ZN34_INTERNAL_52147cd2_4_k_cu_71016e904cuda3std6ranges3__45__cpo4nextE[1];
.global .align 1 .b8 _ZN34_INTERNAL_52147cd2_4_k_cu_71016e904cuda3std6ranges3__45__cpo4prevE[1];
.global .align 1 .b8 _ZN34_INTERNAL_52147cd2_4_k_cu_71016e904cuda3std6ranges3__45__cpo4dataE[1];
.global .align 1 .b8 _ZN34_INTERNAL_52147cd2_4_k_cu_71016e904cuda3std6ranges3__45__cpo5cdataE[1];
.global .align 1 .b8 _ZN34_INTERNAL_52147cd2_4_k_cu_71016e904cuda3std6ranges3__45__cpo4sizeE[1];
.global .align 1 .b8 _ZN34_INTERNAL_52147cd2_4_k_cu_71016e904cuda3std6ranges3__45__cpo5ssizeE[1];
.global .align 1 .b8 _ZN34_INTERNAL_52147cd2_4_k_cu_71016e904cuda3std6ranges3__45__cpo8distanceE[1];
.global .align 1 .b8 _ZN34_INTERNAL_52147cd2_4_k_cu_71016e906thrust24THRUST_300001_SM_1000_NS6system6detail10sequential3seqE[1];
.global .align 1 .b8 _ZN34_INTERNAL_52147cd2_4_k_cu_71016e906thrust24THRUST_300001_SM_1000_NS12placeholders2_1E[1];
.global .align 1 .b8 _ZN34_INTERNAL_52147cd2_4_k_cu_71016e906thrust24THRUST_300001_SM_1000_NS12placeholders2_2E[1];
.global .align 1 .b8 _ZN34_INTERNAL_52147cd2_4_k_cu_71016e906thrust24THRUST_300001_SM_1000_NS12placeholders2_3E[1];
.global .align 1 .b8 _ZN34_INTERNAL_52147cd2_4_k_cu_71016e906thrust24THRUST_300001_SM_1000_NS12placeholders2_4E[1];
.global .align 1 .b8 _ZN34_INTERNAL_52147cd2_4_k_cu_71016e906thrust24THRUST_300001_SM_1000_NS12placeholders2_5E[1];
.global .align 1 .b8 _ZN34_INTERNAL_52147cd2_4_k_cu_71016e906thrust24THRUST_300001_SM_1000_NS12placeholders2_6E[1];
.global .align 1 .b8 _ZN34_INTERNAL_52147cd2_4_k_cu_71016e906thrust24THRUST_300001_SM_1000_NS12placeholders2_7E[1];
.global .align 1 .b8 _ZN34_INTERNAL_52147cd2_4_k_cu_71016e906thrust24THRUST_300001_SM_1000_NS12placeholders2_8E[1];
.global .align 1 .b8 _ZN34_INTERNAL_52147cd2_4_k_cu_71016e906thrust24THRUST_300001_SM_1000_NS12placeholders2_9E[1];
.global .align 1 .b8 _ZN34_INTERNAL_52147cd2_4_k_cu_71016e906thrust24THRUST_300001_SM_1000_NS12placeholders3_10E[1];

.visible .entry _ZN3cub18CUB_300001_SM_10006detail11EmptyKernelIvEEvv()
{


	ret;

}
	// .globl	_ZN3cub18CUB_300001_SM_10006detail4scan20DeviceScanInitKernelINS0_13ScanTileStateI4JoinLb0EEEEEvT_i
.visible .entry _ZN3cub18CUB_300001_SM_10006detail4scan20DeviceScanInitKernelINS0_13ScanTileStateI4JoinLb0EEEEEvT_i(
	.param .align 8 .b8 _ZN3cub18CUB_300001_SM_10006detail4scan20DeviceScanInitKernelINS0_13ScanTileStateI4JoinLb0EEEEEvT_i_param_0[24],
	.param .u32 _ZN3cub18CUB_300001_SM_10006detail4scan20DeviceScanInitKernelINS0_13ScanTileStateI4JoinLb0EEEEEvT_i_param_1
)
{
	.reg .pred 	%p<5>;
	.reg .b32 	%r<9>;
	.reg .b64 	%rd<7>;

	ld.param.u64 	%rd2, [_ZN3cub18CUB_300001_SM_10006detail4scan20DeviceScanInitKernelINS0_13ScanTileStateI4JoinLb0EEEEEvT_i_param_0];
	ld.param.u32 	%r4, [_ZN3cub18CUB_300001_SM_10006detail4scan20DeviceScanInitKernelINS0_13ScanTileStateI4JoinLb0EEEEEvT_i_param_1];
	cvta.to.global.u64 	%rd1, %rd2;
	mov.u32 	%r1, %ctaid.x;
	mov.u32 	%r5, %ntid.x;
	mov.u32 	%r2, %tid.x;
	mad.lo.s32 	%r3, %r1, %r5, %r2;
	setp.ge.s32 	%p1, %r3, %r4;
	@%p1 bra 	$L__BB1_2;
	mul.wide.s32 	%rd3, %r3, 4;
	add.s64 	%rd4, %rd1, %rd3;
	mov.b32 	%r6, 99;
	st.global.u32 	[%rd4+128], %r6;
$L__BB1_2:
	setp.ne.s32 	%p2, %r1, 0;
	setp.gt.u32 	%p3, %r2, 31;
	or.pred  	%p4, %p2, %p3;
	@%p4 bra 	$L__BB1_4;
	mul.wide.u32 	%rd5, %r2, 4;
	add.s64 	%rd6, %rd1, %rd5;
	mov.b32 	%r8, 0;
	st.global.u32 	[%rd6], %r8;
$L__BB1_4:
	ret;

}
	// .globl	_ZN3cub18CUB_300001_SM_10006detail4scan16DeviceScanKernelINS2_10policy_hubI4JoinS5_S5_y4JopJE10Policy1000EPKS5_PS5_NS0_13ScanTileStateIS5_Lb0EEES6_NS0_8NullTypeEyS5_Lb0ESE_EEvT0_T1_T2_iT3_T4_T5_
.visible .entry _ZN3cub18CUB_300001_SM_10006detail4scan16DeviceScanKernelINS2_10policy_hubI4JoinS5_S5_y4JopJE10Policy1000EPKS5_PS5_NS0_13ScanTileStateIS5_Lb0EEES6_NS0_8NullTypeEyS5_Lb0ESE_EEvT0_T1_T2_iT3_T4_T5_(
	.param .u64 .ptr .align 1 _ZN3cub18CUB_300001_SM_10006detail4scan16DeviceScanKernelINS2_10policy_hubI4JoinS5_S5_y4JopJE10Policy1000EPKS5_PS5_NS0_13ScanTileStateIS5_Lb0EEES6_NS0_8NullTypeEyS5_Lb0ESE_EEvT0_T1_T2_iT3_T4_T5__param_0,
	.param .u64 .ptr .align 1 _ZN3cub18CUB_300001_SM_10006detail4scan16DeviceScanKernelINS2_10policy_hubI4JoinS5_S5_y4JopJE10Policy1000EPKS5_PS5_NS0_13ScanTileStateIS5_Lb0EEES6_NS0_8NullTypeEyS5_Lb0ESE_EEvT0_T1_T2_iT3_T4_T5__param_1,
	.param .align 8 .b8 _ZN3cub18CUB_300001_SM_10006detail4scan16DeviceScanKernelINS2_10policy_hubI4JoinS5_S5_y4JopJE10Policy1000EPKS5_PS5_NS0_13ScanTileStateIS5_Lb0EEES6_NS0_8NullTypeEyS5_Lb0ESE_EEvT0_T1_T2_iT3_T4_T5__param_2[24],
	.param .u32 _ZN3cub18CUB_300001_SM_10006detail4scan16DeviceScanKernelINS2_10policy_hubI4JoinS5_S5_y4JopJE10Policy1000EPKS5_PS5_NS0_13ScanTileStateIS5_Lb0EEES6_NS0_8NullTypeEyS5_Lb0ESE_EEvT0_T1_T2_iT3_T4_T5__param_3,
	.param .align 1 .b8 _ZN3cub18CUB_300001_SM_10006detail4scan16DeviceScanKernelINS2_10policy_hubI4JoinS5_S5_y4JopJE10Policy1000EPKS5_PS5_NS0_13ScanTileStateIS5_Lb0EEES6_NS0_8NullTypeEyS5_Lb0ESE_EEvT0_T1_T2_iT3_T4_T5__param_4[1],
	.param .align 1 .b8 _ZN3cub18CUB_300001_SM_10006detail4scan16DeviceScanKernelINS2_10policy_hubI4JoinS5_S5_y4JopJE10Policy1000EPKS5_PS5_NS0_13ScanTileStateIS5_Lb0EEES6_NS0_8NullTypeEyS5_Lb0ESE_EEvT0_T1_T2_iT3_T4_T5__param_5[1],
	.param .u64 _ZN3cub18CUB_300001_SM_10006detail4scan16DeviceScanKernelINS2_10policy_hubI4JoinS5_S5_y4JopJE10Policy1000EPKS5_PS5_NS0_13ScanTileStateIS5_Lb0EEES6_NS0_8NullTypeEyS5_Lb0ESE_EEvT0_T1_T2_iT3_T4_T5__param_6
)
.maxntid 128
{
	.reg .pred 	%p<122>;
	.reg .b32 	%r<640>;
	.reg .b32 	%f<669>;
	.reg .b64 	%rd<103>;
	// demoted variable
	.shared .align 16 .b8 _ZZN3cub18CUB_300001_SM_10006detail4scan16DeviceScanKernelINS2_10policy_hubI4JoinS5_S5_y4JopJE10Policy1000EPKS5_PS5_NS0_13ScanTileStateIS5_Lb0EEES6_NS0_8NullTypeEyS5_Lb0ESE_EEvT0_T1_T2_iT3_T4_T5_E12temp_storage[7184];
	ld.param.u64 	%rd22, [_ZN3cub18CUB_300001_SM_10006detail4scan16DeviceScanKernelINS2_10policy_hubI4JoinS5_S5_y4JopJE10Policy1000EPKS5_PS5_NS0_13ScanTileStateIS5_Lb0EEES6_NS0_8NullTypeEyS5_Lb0ESE_EEvT0_T1_T2_iT3_T4_T5__param_2+16];
	ld.param.u64 	%rd21, [_ZN3cub18CUB_300001_SM_10006detail4scan16DeviceScanKernelINS2_10policy_hubI4JoinS5_S5_y4JopJE10Policy1000EPKS5_PS5_NS0_13ScanTileStateIS5_Lb0EEES6_NS0_8NullTypeEyS5_Lb0ESE_EEvT0_T1_T2_iT3_T4_T5__param_2+8];
	ld.param.u64 	%rd20, [_ZN3cub18CUB_300001_SM_10006detail4scan16DeviceScanKernelINS2_10policy_hubI4JoinS5_S5_y4JopJE10Policy1000EPKS5_PS5_NS0_13ScanTileStateIS5_Lb0EEES6_NS0_8NullTypeEyS5_Lb0ESE_EEvT0_T1_T2_iT3_T4_T5__param_2];
	ld.param.u64 	%rd23, [_ZN3cub18CUB_300001_SM_10006detail4scan16DeviceScanKernelINS2_10policy_hubI4JoinS5_S5_y4JopJE10Policy1000EPKS5_PS5_NS0_13ScanTileStateIS5_Lb0EEES6_NS0_8NullTypeEyS5_Lb0ESE_EEvT0_T1_T2_iT3_T4_T5__param_0];
	ld.param.u64 	%rd24, [_ZN3cub18CUB_300001_SM_10006detail4scan16DeviceScanKernelINS2_10policy_hubI4JoinS5_S5_y4JopJE10Policy1000EPKS5_PS5_NS0_13ScanTileStateIS5_Lb0EEES6_NS0_8NullTypeEyS5_Lb0ESE_EEvT0_T1_T2_iT3_T4_T5__param_1];
	ld.param.u32 	%r87, [_ZN3cub18CUB_300001_SM_10006detail4scan16DeviceScanKernelINS2_10policy_hubI4JoinS5_S5_y4JopJE10Policy1000EPKS5_PS5_NS0_13ScanTileStateIS5_Lb0EEES6_NS0_8NullTypeEyS5_Lb0ESE_EEvT0_T1_T2_iT3_T4_T5__param_3];
	ld.param.u64 	%rd25, [_ZN3cub18CUB_300001_SM_10006detail4scan16DeviceScanKernelINS2_10policy_hubI4JoinS5_S5_y4JopJE10Policy1000EPKS5_PS5_NS0_13ScanTileStateIS5_Lb0EEES6_NS0_8NullTypeEyS5_Lb0ESE_EEvT0_T1_T2_iT3_T4_T5__param_6];
	cvta.to.global.u64 	%rd1, %rd24;
	cvta.to.global.u64 	%rd2, %rd23;
	mov.u32 	%r88, %ctaid.x;
	add.s32 	%r1, %r87, %r88;
	mul.wide.s32 	%rd6, %r1, 896;
	sub.s64 	%rd7, %rd25, %rd6;
	setp.lt.u64 	%p1, %rd7, 897;
	@%p1 bra 	$L__BB2_59;
	mov.u32 	%r2, %tid.x;
	and.b32  	%r362, %r2, 31;
	and.b32  	%r363, %r2, 992;
	mul.lo.s32 	%r364, %r363, 7;
	or.b32  	%r365, %r364, %r362;
	cvt.u64.u32 	%rd62, %r365;
	add.s64 	%rd8, %rd6, %rd62;
	shl.b64 	%rd63, %rd8, 3;
	add.s64 	%rd64, %rd2, %rd63;
	ld.global.f32 	%f405, [%rd64];
	ld.global.f32 	%f406, [%rd64+4];
	ld.global.f32 	%f407, [%rd64+256];
	ld.global.f32 	%f408, [%rd64+260];
	ld.global.f32 	%f409, [%rd64+512];
	ld.global.f32 	%f410, [%rd64+516];
	ld.global.f32 	%f411, [%rd64+768];
	ld.global.f32 	%f412, [%rd64+772];
	ld.global.f32 	%f413, [%rd64+1024];
	ld.global.f32 	%f414, [%rd64+1028];
	ld.global.f32 	%f415, [%rd64+1280];
	ld.global.f32 	%f416, [%rd64+1284];
	ld.global.f32 	%f417, [%rd64+1536];
	ld.global.f32 	%f418, [%rd64+1540];
	// begin inline asm
	mov.u32 %r361, %laneid;
	// end inline asm
	shr.u32 	%r4, %r2, 5;
	mad.lo.s32 	%r366, %r4, 224, %r361;
	shl.b32 	%r367, %r366, 3;
	mov.u32 	%r368, _ZZN3cub18CUB_300001_SM_10006detail4scan16DeviceScanKernelINS2_10policy_hubI4JoinS5_S5_y4JopJE10Policy1000EPKS5_PS5_NS0_13ScanTileStateIS5_Lb0EEES6_NS0_8NullTypeEyS5_Lb0ESE_EEvT0_T1_T2_iT3_T4_T5_E12temp_storage;
	add.s32 	%r5, %r368, %r367;
	st.shared.v2.f32 	[%r5], {%f405, %f406};
	st.shared.v2.f32 	[%r5+256], {%f407, %f408};
	st.shared.v2.f32 	[%r5+512], {%f409, %f410};
	st.shared.v2.f32 	[%r5+768], {%f411, %f412};
	st.shared.v2.f32 	[%r5+1024], {%f413, %f414};
	st.shared.v2.f32 	[%r5+1280], {%f415, %f416};
	st.shared.v2.f32 	[%r5+1536], {%f417, %f418};
	bar.warp.sync 	-1;
	mad.lo.s32 	%r6, %r361, 48, %r5;
	ld.shared.v2.f32 	{%f1, %f2}, [%r6];
	ld.shared.v2.f32 	{%f3, %f4}, [%r6+8];
	ld.shared.v2.f32 	{%f5, %f6}, [%r6+16];
	ld.shared.v2.f32 	{%f7, %f8}, [%r6+24];
	ld.shared.v2.f32 	{%f9, %f10}, [%r6+32];
	ld.shared.v2.f32 	{%f11, %f12}, [%r6+40];
	ld.shared.v2.f32 	{%f13, %f14}, [%r6+48];
	bar.sync 	0;
	setp.ne.s32 	%p70, %r1, 0;
	@%p70 bra 	$L__BB2_8;
	fma.rn.f32 	%f501, %f2, %f3, %f4;
	fma.rn.f32 	%f502, %f1, %f3, 0f00000000;
	fma.rn.f32 	%f503, %f501, %f5, %f6;
	fma.rn.f32 	%f504, %f502, %f5, 0f00000000;
	fma.rn.f32 	%f505, %f503, %f7, %f8;
	fma.rn.f32 	%f506, %f504, %f7, 0f00000000;
	fma.rn.f32 	%f507, %f505, %f9, %f10;
	fma.rn.f32 	%f508, %f506, %f9, 0f00000000;
	fma.rn.f32 	%f509, %f507, %f11, %f12;
	fma.rn.f32 	%f510, %f508, %f11, 0f00000000;
	fma.rn.f32 	%f511, %f509, %f13, %f14;
	fma.rn.f32 	%f512, %f510, %f13, 0f00000000;
	mov.b32 	%r571, %f512;
	mov.b32 	%r627, 1;
	mov.b32 	%r628, 0;
	mov.b32 	%r629, -1;
	// begin inline asm
	shfl.sync.up.b32 %r570, %r571, %r627, %r628, %r629;
	// end inline asm
	mov.b32 	%r576, %f511;
	// begin inline asm
	shfl.sync.up.b32 %r575, %r576, %r627, %r628, %r629;
	// end inline asm
	mov.b32 	%f513, %r570;
	mov.b32 	%f514, %r575;
	fma.rn.f32 	%f515, %f512, %f514, %f511;
	fma.rn.f32 	%f516, %f512, %f513, 0f00000000;
	setp.lt.s32 	%p111, %r361, 1;
	selp.f32 	%f517, %f511, %f515, %p111;
	selp.f32 	%f518, %f512, %f516, %p111;
	mov.b32 	%r581, %f518;
	mov.b32 	%r587, 2;
	// begin inline asm
	shfl.sync.up.b32 %r580, %r581, %r587, %r628, %r629;
	// end inline asm
	mov.b32 	%r586, %f517;
	// begin inline asm
	shfl.sync.up.b32 %r585, %r586, %r587, %r628, %r629;
	// end inline asm
	mov.b32 	%f519, %r580;
	mov.b32 	%f520, %r585;
	fma.rn.f32 	%f521, %f518, %f520, %f517;
	fma.rn.f32 	%f522, %f518, %f519, 0f00000000;
	setp.lt.s32 	%p112, %r361, 2;
	selp.f32 	%f523, %f517, %f521, %p112;
	selp.f32 	%f524, %f518, %f522, %p112;
	mov.b32 	%r591, %f524;
	mov.b32 	%r597, 4;
	// begin inline asm
	shfl.sync.up.b32 %r590, %r591, %r597, %r628, %r629;
	// end inline asm
	mov.b32 	%r596, %f523;
	// begin inline asm
	shfl.sync.up.b32 %r595, %r596, %r597, %r628, %r629;
	// end inline asm
	mov.b32 	%f525, %r590;
	mov.b32 	%f526, %r595;
	fma.rn.f32 	%f527, %f524, %f526, %f523;
	fma.rn.f32 	%f528, %f524, %f525, 0f00000000;
	setp.lt.s32 	%p113, %r361, 4;
	selp.f32 	%f529, %f523, %f527, %p113;
	selp.f32 	%f530, %f524, %f528, %p113;
	mov.b32 	%r601, %f530;
	mov.b32 	%r607, 8;
	// begin inline asm
	shfl.sync.up.b32 %r600, %r601, %r607, %r628, %r629;
	// end inline asm
	mov.b32 	%r606, %f529;
	// begin inline asm
	shfl.sync.up.b32 %r605, %r606, %r607, %r628, %r629;
	// end inline asm
	mov.b32 	%f531, %r600;
	mov.b32 	%f532, %r605;
	fma.rn.f32 	%f533, %f530, %f532, %f529;
	fma.rn.f32 	%f534, %f530, %f531, 0f00000000;
	setp.lt.s32 	%p114, %r361, 8;
	selp.f32 	%f535, %f529, %f533, %p114;
	selp.f32 	%f536, %f530, %f534, %p114;
	mov.b32 	%r611, %f536;
	mov.b32 	%r617, 16;
	// begin inline asm
	shfl.sync.up.b32 %r610, %r611, %r617, %r628, %r629;
	// end inline asm
	mov.b32 	%r616, %f535;
	// begin inline asm
	shfl.sync.up.b32 %r615, %r616, %r617, %r628, %r629;
	// end inline asm
	mov.b32 	%f537, %r610;
	mov.b32 	%f538, %r615;
	fma.rn.f32 	%f15, %f536, %f538, %f535;
	fma.rn.f32 	%f16, %f536, %f537, 0f00000000;
	setp.lt.s32 	%p115, %r361, 16;
	selp.f32 	%f539, %f535, %f15, %p115;
	selp.f32 	%f540, %f536, %f16, %p115;
	mov.b32 	%r621, %f540;
	// begin inline asm
	shfl.sync.up.b32 %r620, %r621, %r627, %r628, %r629;
	// end inline asm
	mov.b32 	%r626, %f539;
	// begin inline asm
	shfl.sync.up.b32 %r625, %r626, %r627, %r628, %r629;
	// end inline asm
	mov.b32 	%f584, %r620;
	mov.b32 	%f583, %r625;
	setp.ne.s32 	%p116, %r361, 31;
	@%p116 bra 	$L__BB2_4;
	shl.b32 	%r630, %r4, 3;
	add.s32 	%r632, %r368, %r630;
	st.shared.v2.f32 	[%r632+32], {%f16, %f15};
$L__BB2_4:
	bar.sync 	0;
	ld.shared.v4.f32 	{%f541, %f542, %f543, %f544}, [_ZZN3cub18CUB_300001_SM_10006detail4scan16DeviceScanKernelINS2_10policy_hubI4JoinS5_S5_y4JopJE10Policy1000EPKS5_PS5_NS0_13ScanTileStateIS5_Lb0EEES6_NS0_8NullTypeEyS5_Lb0ESE_EEvT0_T1_T2_iT3_T4_T5_E12temp_storage+32];
	fma.rn.f32 	%f545, %f542, %f543, %f544;
	fma.rn.f32 	%f546, %f541, %f543, 0f00000000;
	setp.eq.s32 	%p117, %r4, 2;
	selp.f32 	%f547, %f545, %f542, %p117;
	selp.f32 	%f548, %f546, %f541, %p117;
	ld.shared.v4.f32 	{%f549, %f550, %f551, %f552}, [_ZZN3cub18CUB_300001_SM_10006detail4scan16DeviceScanKernelINS2_10policy_hubI4JoinS5_S5_y4JopJE10Policy1000EPKS5_PS5_NS0_13ScanTileStateIS5_Lb0EEES6_NS0_8NullTypeEyS5_Lb0ESE_EEvT0_T1_T2_iT3_T4_T5_E12temp_storage+48];
	fma.rn.f32 	%f553, %f545, %f549, %f550;
	fma.rn.f32 	%f554, %f546, %f549, 0f00000000;
	setp.eq.s32 	%p118, %r4, 3;
	selp.f32 	%f19, %f553, %f547, %p118;
	selp.f32 	%f20, %f554, %f548, %p118;
	fma.rn.f32 	%f21, %f553, %f551, %f552;
	fma.rn.f32 	%f22, %f554, %f551, 0f00000000;
	setp.lt.u32 	%p119, %r2, 32;
	@%p119 bra 	$L__BB2_6;
	fma.rn.f32 	%f555, %f19, %f584, %f583;
	fma.rn.f32 	%f556, %f20, %f584, 0f00000000;
	setp.eq.s32 	%p120, %r361, 0;
	selp.f32 	%f583, %f19, %f555, %p120;
	selp.f32 	%f584, %f20, %f556, %p120;
$L__BB2_6:
	setp.ne.s32 	%p121, %r2, 0;
	fma.rn.f32 	%f617, %f583, %f1, %f2;
	fma.rn.f32 	%f618, %f584, %f1, 0f00000000;
	@%p121 bra 	$L__BB2_58;
	add.s64 	%rd98, %rd22, 256;
	mov.b32 	%r633, %f22;
	mov.b32 	%r634, %f21;
	// begin inline asm
	st.cg.u32 [%rd98], %r633;
	// end inline asm
	add.s64 	%rd99, %rd22, 260;
	// begin inline asm
	st.cg.u32 [%rd99], %r634;
	// end inline asm
	add.s64 	%rd100, %rd20, 128;
	mov.b32 	%r635, 101;
	// begin inline asm
	st.release.gpu.u32 [%rd100], %r635;
	// end inline asm
	mov.f32 	%f617, %f2;
	mov.f32 	%f618, %f1;
	bra.uni 	$L__BB2_58;
$L__BB2_8:
	fma.rn.f32 	%f419, %f2, %f3, %f4;
	fma.rn.f32 	%f420, %f1, %f3, 0f00000000;
	fma.rn.f32 	%f421, %f419, %f5, %f6;
	fma.rn.f32 	%f422, %f420, %f5, 0f00000000;
	fma.rn.f32 	%f423, %f421, %f7, %f8;
	fma.rn.f32 	%f424, %f422, %f7, 0f00000000;
	fma.rn.f32 	%f425, %f423, %f9, %f10;
	fma.rn.f32 	%f426, %f424, %f9, 0f00000000;
	fma.rn.f32 	%f427, %f425, %f11, %f12;
	fma.rn.f32 	%f428, %f426, %f11, 0f00000000;
	fma.rn.f32 	%f429, %f427, %f13, %f14;
	fma.rn.f32 	%f430, %f428, %f13, 0f00000000;
	mov.b32 	%r370, %f430;
	mov.b32 	%r426, 1;
	mov.b32 	%r427, 0;
	mov.b32 	%r428, -1;
	// begin inline asm
	shfl.sync.up.b32 %r369, %r370, %r426, %r427, %r428;
	// end inline asm
	mov.b32 	%r375, %f429;
	// begin inline asm
	shfl.sync.up.b32 %r374, %r375, %r426, %r427, %r428;
	// end inline asm
	mov.b32 	%f431, %r369;
	mov.b32 	%f432, %r374;
	fma.rn.f32 	%f433, %f430, %f432, %f429;
	fma.rn.f32 	%f434, %f430, %f431, 0f00000000;
	setp.lt.s32 	%p71, %r361, 1;
	selp.f32 	%f435, %f429, %f433, %p71;
	selp.f32 	%f436, %f430, %f434, %p71;
	mov.b32 	%r380, %f436;
	mov.b32 	%r386, 2;
	// begin inline asm
	shfl.sync.up.b32 %r379, %r380, %r386, %r427, %r428;
	// end inline asm
	mov.b32 	%r385, %f435;
	// begin inline asm
	shfl.sync.up.b32 %r384, %r385, %r386, %r427, %r428;
	// end inline asm
	mov.b32 	%f437, %r379;
	mov.b32 	%f438, %r384;
	fma.rn.f32 	%f439, %f436, %f438, %f435;
	fma.rn.f32 	%f440, %f436, %f437, 0f00000000;
	setp.lt.s32 	%p72, %r361, 2;
	selp.f32 	%f441, %f435, %f439, %p72;
	selp.f32 	%f442, %f436, %f440, %p72;
	mov.b32 	%r390, %f442;
	mov.b32 	%r396, 4;
	// begin inline asm
	shfl.sync.up.b32 %r389, %r390, %r396, %r427, %r428;
	// end inline asm
	mov.b32 	%r395, %f441;
	// begin inline asm
	shfl.sync.up.b32 %r394, %r395, %r396, %r427, %r428;
	// end inline asm
	mov.b32 	%f443, %r389;
	mov.b32 	%f444, %r394;
	fma.rn.f32 	%f445, %f442, %f444, %f441;
	fma.rn.f32 	%f446, %f442, %f443, 0f00000000;
	setp.lt.s32 	%p73, %r361, 4;
	selp.f32 	%f447, %f441, %f445, %p73;
	selp.f32 	%f448, %f442, %f446, %p73;
	mov.b32 	%r400, %f448;
	mov.b32 	%r406, 8;
	// begin inline asm
	shfl.sync.up.b32 %r399, %r400, %r406, %r427, %r428;
	// end inline asm
	mov.b32 	%r405, %f447;
	// begin inline asm
	shfl.sync.up.b32 %r404, %r405, %r406, %r427, %r428;
	// end inline asm
	mov.b32 	%f449, %r399;
	mov.b32 	%f450, %r404;
	fma.rn.f32 	%f451, %f448, %f450, %f447;
	fma.rn.f32 	%f452, %f448, %f449, 0f00000000;
	setp.lt.s32 	%p74, %r361, 8;
	selp.f32 	%f453, %f447, %f451, %p74;
	selp.f32 	%f454, %f448, %f452, %p74;
	mov.b32 	%r410, %f454;
	mov.b32 	%r416, 16;
	// begin inline asm
	shfl.sync.up.b32 %r409, %r410, %r416, %r427, %r428;
	// end inline asm
	mov.b32 	%r415, %f453;
	// begin inline asm
	shfl.sync.up.b32 %r414, %r415, %r416, %r427, %r428;
	// end inline asm
	mov.b32 	%f455, %r409;
	mov.b32 	%f456, %r414;
	fma.rn.f32 	%f29, %f454, %f456, %f453;
	fma.rn.f32 	%f30, %f454, %f455, 0f00000000;
	setp.lt.s32 	%p75, %r361, 16;
	selp.f32 	%f457, %f453, %f29, %p75;
	selp.f32 	%f458, %f454, %f30, %p75;
	mov.b32 	%r420, %f458;
	// begin inline asm
	shfl.sync.up.b32 %r419, %r420, %r426, %r427, %r428;
	// end inline asm
	mov.b32 	%r425, %f457;
	// begin inline asm
	shfl.sync.up.b32 %r424, %r425, %r426, %r427, %r428;
	// end inline asm
	mov.b32 	%f613, %r419;
	mov.b32 	%f614, %r424;
	setp.ne.s32 	%p76, %r361, 31;
	@%p76 bra 	$L__BB2_10;
	shl.b32 	%r429, %r4, 3;
	add.s32 	%r431, %r368, %r429;
	st.shared.v2.f32 	[%r431+32], {%f30, %f29};
$L__BB2_10:
	bar.sync 	0;
	ld.shared.v4.f32 	{%f459, %f460, %f461, %f462}, [_ZZN3cub18CUB_300001_SM_10006detail4scan16DeviceScanKernelINS2_10policy_hubI4JoinS5_S5_y4JopJE10Policy1000EPKS5_PS5_NS0_13ScanTileStateIS5_Lb0EEES6_NS0_8NullTypeEyS5_Lb0ESE_EEvT0_T1_T2_iT3_T4_T5_E12temp_storage+32];
	fma.rn.f32 	%f463, %f460, %f461, %f462;
	fma.rn.f32 	%f464, %f459, %f461, 0f00000000;
	setp.eq.s32 	%p77, %r4, 2;
	selp.f32 	%f465, %f463, %f460, %p77;
	selp.f32 	%f466, %f464, %f459, %p77;
	ld.shared.v4.f32 	{%f467, %f468, %f469, %f470}, [_ZZN3cub18CUB_300001_SM_10006detail4scan16DeviceScanKernelINS2_10policy_hubI4JoinS5_S5_y4JopJE10Policy1000EPKS5_PS5_NS0_13ScanTileStateIS5_Lb0EEES6_NS0_8NullTypeEyS5_Lb0ESE_EEvT0_T1_T2_iT3_T4_T5_E12temp_storage+48];
	fma.rn.f32 	%f471, %f463, %f467, %f468;
	fma.rn.f32 	%f472, %f464, %f467, 0f00000000;
	setp.eq.s32 	%p78, %r4, 3;
	selp.f32 	%f33, %f471, %f465, %p78;
	selp.f32 	%f34, %f472, %f466, %p78;
	fma.rn.f32 	%f35, %f471, %f469, %f470;
	fma.rn.f32 	%f36, %f472, %f469, 0f00000000;
	setp.gt.u32 	%p79, %r2, 31;
	@%p79 bra 	$L__BB2_147;
	setp.eq.s32 	%p81, %r2, 0;
	mul.wide.s32 	%rd65, %r1, 4;
	add.s64 	%rd9, %rd20, %rd65;
	@%p81 bra 	$L__BB2_12;
	bra.uni 	$L__BB2_13;
$L__BB2_12:
	st.shared.f32 	[_ZZN3cub18CUB_300001_SM_10006detail4scan16DeviceScanKernelINS2_10policy_hubI4JoinS5_S5_y4JopJE10Policy1000EPKS5_PS5_NS0_13ScanTileStateIS5_Lb0EEES6_NS0_8NullTypeEyS5_Lb0ESE_EEvT0_T1_T2_iT3_T4_T5_E12temp_storage+20], %f36;
	st.shared.f32 	[_ZZN3cub18CUB_300001_SM_10006detail4scan16DeviceScanKernelINS2_10policy_hubI4JoinS5_S5_y4JopJE10Policy1000EPKS5_PS5_NS0_13ScanTileStateIS5_Lb0EEES6_NS0_8NullTypeEyS5_Lb0ESE_EEvT0_T1_T2_iT3_T4_T5_E12temp_storage+24], %f35;
	mul.wide.s32 	%rd69, %r1, 8;
	add.s64 	%rd70, %rd21, %rd69;
	add.s64 	%rd66, %rd70, 256;
	mov.b32 	%r432, %f36;
	mov.b32 	%r433, %f35;
	// begin inline asm
	st.cg.u32 [%rd66], %r432;
	// end inline asm
	add.s64 	%rd67, %rd70, 260;
	// begin inline asm
	st.cg.u32 [%rd67], %r433;
	// end inline asm
	add.s64 	%rd68, %rd9, 128;
	mov.b32 	%r434, 100;
	// begin inline asm
	st.release.gpu.u32 [%rd68], %r434;
	// end inline asm
$L__BB2_13:
	not.b32 	%r435, %r2;
	add.s32 	%r637, %r1, %r435;
	mov.u32 	%r436, %nctaid.x;
	setp.gt.u32 	%p82, %r436, 499;
	@%p82 bra 	$L__BB2_15;
	membar.cta;
	bra.uni 	$L__BB2_16;
$L__BB2_15:
	mov.b32 	%r437, 450;
	// begin inline asm
	nanosleep.u32 %r437;
	// end inline asm
$L__BB2_16:
	mul.wide.s32 	%rd71, %r637, 4;
	add.s64 	%rd72, %rd20, %rd71;
	add.s64 	%rd10, %rd72, 128;
$L__BB2_17:
	// begin inline asm
	ld.relaxed.gpu.u32 %r636, [%rd10];
	// end inline asm
	membar.gl;
	setp.eq.s32 	%p83, %r636, 99;
	mov.b32 	%r439, -1;
	vote.sync.any.pred 	%p84, %p83, %r439;
	@%p84 bra 	$L__BB2_17;
	setp.eq.s32 	%p85, %r636, 101;
	@%p85 bra 	$L__BB2_21;
	setp.ne.s32 	%p86, %r636, 100;
	@%p86 bra 	$L__BB2_22;
	mul.wide.s32 	%rd80, %r637, 8;
	add.s64 	%rd81, %rd21, %rd80;
	add.s64 	%rd78, %rd81, 256;
	// begin inline asm
	ld.cg.u32 %r443, [%rd78];
	// end inline asm
	add.s64 	%rd79, %rd81, 260;
	// begin inline asm
	ld.cg.u32 %r444, [%rd79];
	// end inline asm
	mov.b32 	%f585, %r443;
	mov.b32 	%f586, %r444;
	bra.uni 	$L__BB2_22;
$L__BB2_21:
	mul.wide.s32 	%rd76, %r637, 8;
	add.s64 	%rd77, %rd22, %rd76;
	add.s64 	%rd74, %rd77, 256;
	// begin inline asm
	ld.cg.u32 %r441, [%rd74];
	// end inline asm
	add.s64 	%rd75, %rd77, 260;
	// begin inline asm
	ld.cg.u32 %r442, [%rd75];
	// end inline asm
	mov.b32 	%f585, %r441;
	mov.b32 	%f586, %r442;
$L__BB2_22:
	setp.eq.s32 	%p87, %r636, 101;
	mov.b32 	%r455, -1;
	vote.sync.ballot.b32 	%r456, %p87, %r455;
	// begin inline asm
	mov.u32 %r445, %lanemask_ge;
	// end inline asm
	and.b32  	%r457, %r456, %r445;
	or.b32  	%r458, %r457, -2147483648;
	add.s32 	%r459, %r458, -1;
	not.b32 	%r460, %r458;
	and.b32  	%r461, %r460, %r459;
	popc.b32 	%r10, %r461;
	mov.b32 	%r447, %f585;
	mov.b32 	%r453, 1;
	// begin inline asm
	shfl.sync.down.b32 %r446, %r447, %r453, %r10, %r455;
	// end inline asm
	mov.b32 	%r452, %f586;
	// begin inline asm
	shfl.sync.down.b32 %r451, %r452, %r453, %r10, %r455;
	// end inline asm
	setp.ge.s32 	%p89, %r361, %r10;
	@%p89 bra 	$L__BB2_24;
	mov.b32 	%f476, %r446;
	mov.b32 	%f477, %r451;
	fma.rn.f32 	%f586, %f585, %f477, %f586;
	fma.rn.f32 	%f585, %f585, %f476, 0f00000000;
$L__BB2_24:
	mov.b32 	%r463, %f585;
	mov.b32 	%r469, 2;
	mov.b32 	%r471, -1;
	// begin inline asm
	shfl.sync.down.b32 %r462, %r463, %r469, %r10, %r471;
	// end inline asm
	mov.b32 	%r468, %f586;
	// begin inline asm
	shfl.sync.down.b32 %r467, %r468, %r469, %r10, %r471;
	// end inline asm
	add.s32 	%r15, %r361, 2;
	setp.gt.s32 	%p90, %r15, %r10;
	@%p90 bra 	$L__BB2_26;
	mov.b32 	%f478, %r462;
	mov.b32 	%f479, %r467;
	fma.rn.f32 	%f586, %f585, %f479, %f586;
	fma.rn.f32 	%f585, %f585, %f478, 0f00000000;
$L__BB2_26:
	mov.b32 	%r473, %f585;
	mov.b32 	%r479, 4;
	mov.b32 	%r481, -1;
	// begin inline asm
	shfl.sync.down.b32 %r472, %r473, %r479, %r10, %r481;
	// end inline asm
	mov.b32 	%r478, %f586;
	// begin inline asm
	shfl.sync.down.b32 %r477, %r478, %r479, %r10, %r481;
	// end inline asm
	add.s32 	%r18, %r361, 4;
	setp.gt.s32 	%p91, %r18, %r10;
	@%p91 bra 	$L__BB2_28;
	mov.b32 	%f480, %r472;
	mov.b32 	%f481, %r477;
	fma.rn.f32 	%f586, %f585, %f481, %f586;
	fma.rn.f32 	%f585, %f585, %f480, 0f00000000;
$L__BB2_28:
	mov.b32 	%r483, %f585;
	mov.b32 	%r489, 8;
	mov.b32 	%r491, -1;
	// begin inline asm
	shfl.sync.down.b32 %r482, %r483, %r489, %r10, %r491;
	// end inline asm
	mov.b32 	%r488, %f586;
	// begin inline asm
	shfl.sync.down.b32 %r487, %r488, %r489, %r10, %r491;
	// end inline asm
	add.s32 	%r21, %r361, 8;
	setp.gt.s32 	%p92, %r21, %r10;
	@%p92 bra 	$L__BB2_30;
	mov.b32 	%f482, %r482;
	mov.b32 	%f483, %r487;
	fma.rn.f32 	%f586, %f585, %f483, %f586;
	fma.rn.f32 	%f585, %f585, %f482, 0f00000000;
$L__BB2_30:
	mov.b32 	%r493, %f585;
	mov.b32 	%r499, 16;
	mov.b32 	%r501, -1;
	// begin inline asm
	shfl.sync.down.b32 %r492, %r493, %r499, %r10, %r501;
	// end inline asm
	mov.b32 	%r498, %f586;
	// begin inline asm
	shfl.sync.down.b32 %r497, %r498, %r499, %r10, %r501;
	// end inline asm
	add.s32 	%r24, %r361, 16;
	setp.gt.s32 	%p93, %r24, %r10;
	@%p93 bra 	$L__BB2_32;
	mov.b32 	%f484, %r492;
	mov.b32 	%f485, %r497;
	fma.rn.f32 	%f586, %f585, %f485, %f586;
	fma.rn.f32 	%f585, %f585, %f484, 0f00000000;
$L__BB2_32:
	add.s64 	%rd11, %rd22, 256;
	add.s64 	%rd12, %rd21, 256;
	add.s64 	%rd13, %rd20, 128;
$L__BB2_33:
	setp.ne.s32 	%p94, %r636, 101;
	mov.b32 	%r502, -1;
	vote.sync.all.pred 	%p95, %p94, %r502;
	not.pred 	%p96, %p95;
	@%p96 bra 	$L__BB2_51;
	mul.wide.s32 	%rd87, %r637, 4;
	add.s64 	%rd88, %rd13, %rd87;
	add.s64 	%rd14, %rd88, -128;
$L__BB2_35:
	// begin inline asm
	ld.relaxed.gpu.u32 %r636, [%rd14];
	// end inline asm
	membar.gl;
	setp.eq.s32 	%p100, %r636, 99;
	mov.b32 	%r508, -1;
	vote.sync.any.pred 	%p101, %p100, %r508;
	@%p101 bra 	$L__BB2_35;
	setp.eq.s32 	%p102, %r636, 101;
	@%p102 bra 	$L__BB2_39;
	setp.ne.s32 	%p103, %r636, 100;
	@%p103 bra 	$L__BB2_40;
	mul.wide.s32 	%rd96, %r637, 8;
	add.s64 	%rd97, %rd12, %rd96;
	add.s64 	%rd94, %rd97, -256;
	// begin inline asm
	ld.cg.u32 %r512, [%rd94];
	// end inline asm
	add.s64 	%rd95, %rd97, -252;
	// begin inline asm
	ld.cg.u32 %r513, [%rd95];
	// end inline asm
	mov.b32 	%f601, %r512;
	mov.b32 	%f602, %r513;
	bra.uni 	$L__BB2_40;
$L__BB2_39:
	mul.wide.s32 	%rd92, %r637, 8;
	add.s64 	%rd93, %rd11, %rd92;
	add.s64 	%rd90, %rd93, -256;
	// begin inline asm
	ld.cg.u32 %r510, [%rd90];
	// end inline asm
	add.s64 	%rd91, %rd93, -252;
	// begin inline asm
	ld.cg.u32 %r511, [%rd91];
	// end inline asm
	mov.b32 	%f601, %r510;
	mov.b32 	%f602, %r511;
$L__BB2_40:
	mov.b32 	%r523, -1;
	vote.sync.ballot.b32 	%r524, %p102, %r523;
	and.b32  	%r525, %r524, %r445;
	or.b32  	%r526, %r525, -2147483648;
	add.s32 	%r527, %r526, -1;
	not.b32 	%r528, %r526;
	and.b32  	%r529, %r528, %r527;
	popc.b32 	%r28, %r529;
	mov.b32 	%r515, %f601;
	mov.b32 	%r521, 1;
	// begin inline asm
	shfl.sync.down.b32 %r514, %r515, %r521, %r28, %r523;
	// end inline asm
	mov.b32 	%r520, %f602;
	// begin inline asm
	shfl.sync.down.b32 %r519, %r520, %r521, %r28, %r523;
	// end inline asm
	setp.ge.s32 	%p106, %r361, %r28;
	mov.f32 	%f605, %f601;
	mov.f32 	%f606, %f602;
	@%p106 bra 	$L__BB2_42;
	mov.b32 	%f491, %r514;
	mov.b32 	%f492, %r519;
	fma.rn.f32 	%f606, %f601, %f492, %f602;
	fma.rn.f32 	%f605, %f601, %f491, 0f00000000;
$L__BB2_42:
	mov.b32 	%r531, %f605;
	mov.b32 	%r537, 2;
	mov.b32 	%r539, -1;
	// begin inline asm
	shfl.sync.down.b32 %r530, %r531, %r537, %r28, %r539;
	// end inline asm
	mov.b32 	%r536, %f606;
	// begin inline asm
	shfl.sync.down.b32 %r535, %r536, %r537, %r28, %r539;
	// end inline asm
	setp.gt.s32 	%p107, %r15, %r28;
	@%p107 bra 	$L__BB2_44;
	mov.b32 	%f493, %r530;
	mov.b32 	%f494, %r535;
	fma.rn.f32 	%f606, %f605, %f494, %f606;
	fma.rn.f32 	%f605, %f605, %f493, 0f00000000;
$L__BB2_44:
	mov.b32 	%r541, %f605;
	mov.b32 	%r547, 4;
	mov.b32 	%r549, -1;
	// begin inline asm
	shfl.sync.down.b32 %r540, %r541, %r547, %r28, %r549;
	// end inline asm
	mov.b32 	%r546, %f606;
	// begin inline asm
	shfl.sync.down.b32 %r545, %r546, %r547, %r28, %r549;
	// end inline asm
	setp.gt.s32 	%p108, %r18, %r28;
	@%p108 bra 	$L__BB2_46;
	mov.b32 	%f495, %r540;
	mov.b32 	%f496, %r545;
	fma.rn.f32 	%f606, %f605, %f496, %f606;
	fma.rn.f32 	%f605, %f605, %f495, 0f00000000;
$L__BB2_46:
	mov.b32 	%r551, %f605;
	mov.b32 	%r557, 8;
	mov.b32 	%r559, -1;
	// begin inline asm
	shfl.sync.down.b32 %r550, %r551, %r557, %r28, %r559;
	// end inline asm
	mov.b32 	%r556, %f606;
	// begin inline asm
	shfl.sync.down.b32 %r555, %r556, %r557, %r28, %r559;
	// end inline asm
	setp.gt.s32 	%p109, %r21, %r28;
	@%p109 bra 	$L__BB2_48;
	mov.b32 	%f497, %r550;
	mov.b32 	%f498, %r555;
	fma.rn.f32 	%f606, %f605, %f498, %f606;
	fma.rn.f32 	%f605, %f605, %f497, 0f00000000;
$L__BB2_48:
	mov.b32 	%r561, %f605;
	mov.b32 	%r567, 16;
	mov.b32 	%r569, -1;
	// begin inline asm
	shfl.sync.down.b32 %r560, %r561, %r567, %r28, %r569;
	// end inline asm
	mov.b32 	%r566, %f606;
	// begin inline asm
	shfl.sync.down.b32 %r565, %r566, %r567, %r28, %r569;
	// end inline asm
	setp.gt.s32 	%p110, %r24, %r28;
	@%p110 bra 	$L__BB2_50;
	mov.b32 	%f499, %r560;
	mov.b32 	%f500, %r565;
	fma.rn.f32 	%f606, %f605, %f500, %f606;
	fma.rn.f32 	%f605, %f605, %f499, 0f00000000;
$L__BB2_50:
	fma.rn.f32 	%f586, %f585, %f606, %f586;
	fma.rn.f32 	%f585, %f585, %f605, 0f00000000;
	add.s32 	%r637, %r637, -32;
	bra.uni 	$L__BB2_33;
$L__BB2_51:
	setp.ne.s32 	%p97, %r2, 0;
	@%p97 bra 	$L__BB2_53;
	fma.rn.f32 	%f487, %f36, %f586, %f35;
	fma.rn.f32 	%f488, %f36, %f585, 0f00000000;
	mul.wide.s32 	%rd85, %r1, 8;
	add.s64 	%rd86, %rd22, %rd85;
	add.s64 	%rd82, %rd86, 256;
	mov.b32 	%r504, %f488;
	mov.b32 	%r505, %f487;
	// begin inline asm
	st.cg.u32 [%rd82], %r504;
	// end inline asm
	add.s64 	%rd83, %rd86, 260;
	// begin inline asm
	st.cg.u32 [%rd83], %r505;
	// end inline asm
	add.s64 	%rd84, %rd9, 128;
	mov.b32 	%r506, 101;
	// begin inline asm
	st.release.gpu.u32 [%rd84], %r506;
	// end inline asm
	st.shared.f32 	[_ZZN3cub18CUB_300001_SM_10006detail4scan16DeviceScanKernelINS2_10policy_hubI4JoinS5_S5_y4JopJE10Policy1000EPKS5_PS5_NS0_13ScanTileStateIS5_Lb0EEES6_NS0_8NullTypeEyS5_Lb0ESE_EEvT0_T1_T2_iT3_T4_T5_E12temp_storage+4], %f585;
	st.shared.v2.f32 	[_ZZN3cub18CUB_300001_SM_10006detail4scan16DeviceScanKernelINS2_10policy_hubI4JoinS5_S5_y4JopJE10Policy1000EPKS5_PS5_NS0_13ScanTileStateIS5_Lb0EEES6_NS0_8NullTypeEyS5_Lb0ESE_EEvT0_T1_T2_iT3_T4_T5_E12temp_storage+8], {%f586, %f488};
	st.shared.f32 	[_ZZN3cub18CUB_300001_SM_10006detail4scan16DeviceScanKernelINS2_10policy_hubI4JoinS5_S5_y4JopJE10Policy1000EPKS5_PS5_NS0_13ScanTileStateIS5_Lb0EEES6_NS0_8NullTypeEyS5_Lb0ESE_EEvT0_T1_T2_iT3_T4_T5_E12temp_storage+16], %f487;
$L__BB2_53:
	setp.ne.s32 	%p98, %r361, 0;
	@%p98 bra 	$L__BB2_55;
	st.shared.f32 	[_ZZN3cub18CUB_300001_SM_10006detail4scan16DeviceScanKernelINS2_10policy_hubI4JoinS5_S5_y4JopJE10Policy1000EPKS5_PS5_NS0_13ScanTileStateIS5_Lb0EEES6_NS0_8NullTypeEyS5_Lb0ESE_EEvT0_T1_T2_iT3_T4_T5_E12temp_storage+68], %f585;
	st.shared.f32 	[_ZZN3cub18CUB_300001_SM_10006detail4scan16DeviceScanKernelINS2_10policy_hubI4JoinS5_S5_y4JopJE10Policy1000EPKS5_PS5_NS0_13ScanTileStateIS5_Lb0EEES6_NS0_8NullTypeEyS5_Lb0ESE_EEvT0_T1_T2_iT3_T4_T5_E12temp_storage+72], %f586;
	mov.f32 	%f613, %f585;
	mov.f32 	%f614, %f586;
$L__BB2_55:
	bar.sync 	0;
	setp.eq.s32 	%p99, %r2, 0;
	@%p99 bra 	$L__BB2_57;
	ld.shared.f32 	%f489, [_ZZN3cub18CUB_300001_SM_10006detail4scan16DeviceScanKernelINS2_10policy_hubI4JoinS5_S5_y4JopJE10Policy1000EPKS5_PS5_NS0_13ScanTileStateIS5_Lb0EEES6_NS0_8NullTypeEyS5_Lb0ESE_EEvT0_T1_T2_iT3_T4_T5_E12temp_storage+72];
	ld.shared.f32 	%f490, [_ZZN3cub18CUB_300001_SM_10006detail4scan16DeviceScanKernelINS2_10policy_hubI4JoinS5_S5_y4JopJE10Policy1000EPKS5_PS5_NS0_13ScanTileStateIS5_Lb0EEES6_NS0_8NullTypeEyS5_Lb0ESE_EEvT0_T1_T2_iT3_T4_T5_E12temp_storage+68];
	fma.rn.f32 	%f614, %f613, %f489, %f614;
	fma.rn.f32 	%f613, %f613, %f490, 0f00000000;
$L__BB2_57:
	fma.rn.f32 	%f617, %f614, %f1, %f2;
	fma.rn.f32 	%f618, %f613, %f1, 0f00000000;
$L__BB2_58:
	fma.rn.f32 	%f557, %f618, %f3, 0f00000000;
	fma.rn.f32 	%f558, %f617, %f3, %f4;
	fma.rn.f32 	%f559, %f557, %f5, 0f00000000;
	fma.rn.f32 	%f560, %f558, %f5, %f6;
	fma.rn.f32 	%f561, %f559, %f7, 0f00000000;
	fma.rn.f32 	%f562, %f560, %f7, %f8;
	fma.rn.f32 	%f563, %f561, %f9, 0f00000000;
	fma.rn.f32 	%f564, %f562, %f9, %f10;
	fma.rn.f32 	%f565, %f563, %f11, 0f00000000;
	fma.rn.f32 	%f566, %f564, %f11, %f12;
	fma.rn.f32 	%f567, %f565, %f13, 0f00000000;
	fma.rn.f32 	%f568, %f566, %f13, %f14;
	bar.sync 	0;
	st.shared.v2.f32 	[%r6], {%f618, %f617};
	st.shared.v2.f32 	[%r6+8], {%f557, %f558};
	st.shared.v2.f32 	[%r6+16], {%f559, %f560};
	st.shared.v2.f32 	[%r6+24], {%f561, %f562};
	st.shared.v2.f32 	[%r6+32], {%f563, %f564};
	st.shared.v2.f32 	[%r6+40], {%f565, %f566};
	st.shared.v2.f32 	[%r6+48], {%f567, %f568};
	bar.warp.sync 	-1;
	ld.shared.v2.f32 	{%f569, %f570}, [%r5];
	ld.shared.v2.f32 	{%f571, %f572}, [%r5+256];
	ld.shared.v2.f32 	{%f573, %f574}, [%r5+512];
	ld.shared.v2.f32 	{%f575, %f576}, [%r5+768];
	ld.shared.v2.f32 	{%f577, %f578}, [%r5+1024];
	ld.shared.v2.f32 	{%f579, %f580}, [%r5+1280];
	ld.shared.v2.f32 	{%f581, %f582}, [%r5+1536];
	add.s64 	%rd102, %rd1, %rd63;
	st.global.f32 	[%rd102], %f569;
	st.global.f32 	[%rd102+4], %f570;
	st.global.f32 	[%rd102+256], %f571;
	st.global.f32 	[%rd102+260], %f572;
	st.global.f32 	[%rd102+512], %f573;
	st.global.f32 	[%rd102+516], %f574;
	st.global.f32 	[%rd102+768], %f575;
	st.global.f32 	[%rd102+772], %f576;
	st.global.f32 	[%rd102+1024], %f577;
	st.global.f32 	[%rd102+1028], %f578;
	st.global.f32 	[%rd102+1280], %f579;
	st.global.f32 	[%rd102+1284], %f580;
	st.global.f32 	[%rd102+1536], %f581;
	st.global.f32 	[%rd102+1540], %f582;
	bra.uni 	$L__BB2_146;
$L__BB2_59:
	setp.eq.s64 	%p2, %rd7, 0;
	@%p2 bra 	$L__BB2_146;
	cvt.u32.u64 	%r40, %rd7;
	shl.b64 	%rd26, %rd6, 3;
	add.s64 	%rd27, %rd2, %rd26;
	mov.u32 	%r41, %tid.x;
	ld.global.f32 	%f632, [%rd27+4];
	ld.global.f32 	%f631, [%rd27];
	and.b32  	%r89, %r41, 31;
	and.b32  	%r90, %r41, 992;
	mul.lo.s32 	%r91, %r90, 7;
	or.b32  	%r42, %r91, %r89;
	setp.ge.u32 	%p3, %r42, %r40;
	shl.b32 	%r92, %r42, 3;
	cvt.u64.u32 	%rd28, %r92;
	add.s64 	%rd15, %rd27, %rd28;
	mov.f32 	%f619, %f632;
	mov.f32 	%f620, %f631;
	@%p3 bra 	$L__BB2_62;
	ld.global.f32 	%f620, [%rd15];
	ld.global.f32 	%f619, [%rd15+4];
$L__BB2_62:
	add.s32 	%r43, %r42, 32;
	setp.ge.u32 	%p4, %r43, %r40;
	mov.f32 	%f621, %f631;
	mov.f32 	%f622, %f632;
	@%p4 bra 	$L__BB2_64;
	ld.global.f32 	%f621, [%rd15+256];
	ld.global.f32 	%f622, [%rd15+260];
$L__BB2_64:
	add.s32 	%r44, %r42, 64;
	setp.ge.u32 	%p5, %r44, %r40;
	mov.f32 	%f623, %f631;
	mov.f32 	%f624, %f632;
	@%p5 bra 	$L__BB2_66;
	ld.global.f32 	%f623, [%rd15+512];
	ld.global.f32 	%f624, [%rd15+516];
$L__BB2_66:
	add.s32 	%r45, %r42, 96;
	setp.ge.u32 	%p6, %r45, %r40;
	mov.f32 	%f625, %f631;
	mov.f32 	%f626, %f632;
	@%p6 bra 	$L__BB2_68;
	ld.global.f32 	%f625, [%rd15+768];
	ld.global.f32 	%f626, [%rd15+772];
$L__BB2_68:
	add.s32 	%r46, %r42, 128;
	setp.ge.u32 	%p7, %r46, %r40;
	mov.f32 	%f627, %f631;
	mov.f32 	%f628, %f632;
	@%p7 bra 	$L__BB2_70;
	ld.global.f32 	%f627, [%rd15+1024];
	ld.global.f32 	%f628, [%rd15+1028];
$L__BB2_70:
	add.s32 	%r47, %r42, 160;
	setp.ge.u32 	%p8, %r47, %r40;
	mov.f32 	%f629, %f631;
	mov.f32 	%f630, %f632;
	@%p8 bra 	$L__BB2_72;
	ld.global.f32 	%f629, [%rd15+1280];
	ld.global.f32 	%f630, [%rd15+1284];
$L__BB2_72:
	add.s32 	%r48, %r42, 192;
	setp.ge.u32 	%p9, %r48, %r40;
	@%p9 bra 	$L__BB2_74;
	ld.global.f32 	%f631, [%rd15+1536];
	ld.global.f32 	%f632, [%rd15+1540];
$L__BB2_74:
	// begin inline asm
	mov.u32 %r93, %laneid;
	// end inline asm
	shr.u32 	%r50, %r41, 5;
	mad.lo.s32 	%r94, %r50, 224, %r93;
	shl.b32 	%r95, %r94, 3;
	mov.u32 	%r96, _ZZN3cub18CUB_300001_SM_10006detail4scan16DeviceScanKernelINS2_10policy_hubI4JoinS5_S5_y4JopJE10Policy1000EPKS5_PS5_NS0_13ScanTileStateIS5_Lb0EEES6_NS0_8NullTypeEyS5_Lb0ESE_EEvT0_T1_T2_iT3_T4_T5_E12temp_storage;
	add.s32 	%r51, %r96, %r95;
	st.shared.v2.f32 	[%r51], {%f620, %f619};
	st.shared.v2.f32 	[%r51+256], {%f621, %f622};
	st.shared.v2.f32 	[%r51+512], {%f623, %f624};
	st.shared.v2.f32 	[%r51+768], {%f625, %f626};
	st.shared.v2.f32 	[%r51+1024], {%f627, %f628};
	st.shared.v2.f32 	[%r51+1280], {%f629, %f630};
	st.shared.v2.f32 	[%r51+1536], {%f631, %f632};
	bar.warp.sync 	-1;
	mad.lo.s32 	%r52, %r93, 48, %r51;
	ld.shared.v2.f32 	{%f137, %f138}, [%r52];
	ld.shared.v2.f32 	{%f139, %f140}, [%r52+8];
	ld.shared.v2.f32 	{%f141, %f142}, [%r52+16];
	ld.shared.v2.f32 	{%f143, %f144}, [%r52+24];
	ld.shared.v2.f32 	{%f145, %f146}, [%r52+32];
	ld.shared.v2.f32 	{%f147, %f148}, [%r52+40];
	ld.shared.v2.f32 	{%f149, %f150}, [%r52+48];
	bar.sync 	0;
	setp.ne.s32 	%p10, %r1, 0;
	@%p10 bra 	$L__BB2_80;
	fma.rn.f32 	%f337, %f138, %f139, %f140;
	fma.rn.f32 	%f338, %f137, %f139, 0f00000000;
	fma.rn.f32 	%f339, %f337, %f141, %f142;
	fma.rn.f32 	%f340, %f338, %f141, 0f00000000;
	fma.rn.f32 	%f341, %f339, %f143, %f144;
	fma.rn.f32 	%f342, %f340, %f143, 0f00000000;
	fma.rn.f32 	%f343, %f341, %f145, %f146;
	fma.rn.f32 	%f344, %f342, %f145, 0f00000000;
	fma.rn.f32 	%f345, %f343, %f147, %f148;
	fma.rn.f32 	%f346, %f344, %f147, 0f00000000;
	fma.rn.f32 	%f347, %f345, %f149, %f150;
	fma.rn.f32 	%f348, %f346, %f149, 0f00000000;
	mov.b32 	%r299, %f348;
	mov.b32 	%r355, 1;
	mov.b32 	%r356, 0;
	mov.b32 	%r357, -1;
	// begin inline asm
	shfl.sync.up.b32 %r298, %r299, %r355, %r356, %r357;
	// end inline asm
	mov.b32 	%r304, %f347;
	// begin inline asm
	shfl.sync.up.b32 %r303, %r304, %r355, %r356, %r357;
	// end inline asm
	mov.b32 	%f349, %r298;
	mov.b32 	%f350, %r303;
	fma.rn.f32 	%f351, %f348, %f350, %f347;
	fma.rn.f32 	%f352, %f348, %f349, 0f00000000;
	setp.lt.s32 	%p51, %r93, 1;
	selp.f32 	%f353, %f348, %f352, %p51;
	selp.f32 	%f354, %f347, %f351, %p51;
	mov.b32 	%r309, %f353;
	mov.b32 	%r315, 2;
	// begin inline asm
	shfl.sync.up.b32 %r308, %r309, %r315, %r356, %r357;
	// end inline asm
	mov.b32 	%r314, %f354;
	// begin inline asm
	shfl.sync.up.b32 %r313, %r314, %r315, %r356, %r357;
	// end inline asm
	mov.b32 	%f355, %r308;
	mov.b32 	%f356, %r313;
	fma.rn.f32 	%f357, %f353, %f356, %f354;
	fma.rn.f32 	%f358, %f353, %f355, 0f00000000;
	setp.lt.s32 	%p52, %r93, 2;
	selp.f32 	%f359, %f353, %f358, %p52;
	selp.f32 	%f360, %f354, %f357, %p52;
	mov.b32 	%r319, %f359;
	mov.b32 	%r325, 4;
	// begin inline asm
	shfl.sync.up.b32 %r318, %r319, %r325, %r356, %r357;
	// end inline asm
	mov.b32 	%r324, %f360;
	// begin inline asm
	shfl.sync.up.b32 %r323, %r324, %r325, %r356, %r357;
	// end inline asm
	mov.b32 	%f361, %r318;
	mov.b32 	%f362, %r323;
	fma.rn.f32 	%f363, %f359, %f362, %f360;
	fma.rn.f32 	%f364, %f359, %f361, 0f00000000;
	setp.lt.s32 	%p53, %r93, 4;
	selp.f32 	%f365, %f359, %f364, %p53;
	selp.f32 	%f366, %f360, %f363, %p53;
	mov.b32 	%r329, %f365;
	mov.b32 	%r335, 8;
	// begin inline asm
	shfl.sync.up.b32 %r328, %r329, %r335, %r356, %r357;
	// end inline asm
	mov.b32 	%r334, %f366;
	// begin inline asm
	shfl.sync.up.b32 %r333, %r334, %r335, %r356, %r357;
	// end inline asm
	mov.b32 	%f367, %r328;
	mov.b32 	%f368, %r333;
	fma.rn.f32 	%f369, %f365, %f368, %f366;
	fma.rn.f32 	%f370, %f365, %f367, 0f00000000;
	setp.lt.s32 	%p54, %r93, 8;
	selp.f32 	%f371, %f365, %f370, %p54;
	selp.f32 	%f372, %f366, %f369, %p54;
	mov.b32 	%r339, %f371;
	mov.b32 	%r345, 16;
	// begin inline asm
	shfl.sync.up.b32 %r338, %r339, %r345, %r356, %r357;
	// end inline asm
	mov.b32 	%r344, %f372;
	// begin inline asm
	shfl.sync.up.b32 %r343, %r344, %r345, %r356, %r357;
	// end inline asm
	mov.b32 	%f373, %r338;
	mov.b32 	%f374, %r343;
	fma.rn.f32 	%f151, %f371, %f374, %f372;
	fma.rn.f32 	%f152, %f371, %f373, 0f00000000;
	setp.lt.s32 	%p55, %r93, 16;
	selp.f32 	%f375, %f371, %f152, %p55;
	selp.f32 	%f376, %f372, %f151, %p55;
	mov.b32 	%r349, %f375;
	// begin inline asm
	shfl.sync.up.b32 %r348, %r349, %r355, %r356, %r357;
	// end inline asm
	mov.b32 	%r354, %f376;
	// begin inline asm
	shfl.sync.up.b32 %r353, %r354, %r355, %r356, %r357;
	// end inline asm
	mov.b32 	%f633, %r348;
	mov.b32 	%f634, %r353;
	setp.ne.s32 	%p56, %r93, 31;
	@%p56 bra 	$L__BB2_77;
	shl.b32 	%r358, %r50, 3;
	add.s32 	%r360, %r96, %r358;
	st.shared.v2.f32 	[%r360+32], {%f152, %f151};
$L__BB2_77:
	bar.sync 	0;
	ld.shared.v4.f32 	{%f377, %f378, %f379, %f380}, [_ZZN3cub18CUB_300001_SM_10006detail4scan16DeviceScanKernelINS2_10policy_hubI4JoinS5_S5_y4JopJE10Policy1000EPKS5_PS5_NS0_13ScanTileStateIS5_Lb0EEES6_NS0_8NullTypeEyS5_Lb0ESE_EEvT0_T1_T2_iT3_T4_T5_E12temp_storage+32];
	fma.rn.f32 	%f381, %f378, %f379, %f380;
	fma.rn.f32 	%f382, %f377, %f379, 0f00000000;
	setp.eq.s32 	%p57, %r50, 2;
	selp.f32 	%f383, %f382, %f377, %p57;
	selp.f32 	%f384, %f381, %f378, %p57;
	ld.shared.v2.f32 	{%f385, %f386}, [_ZZN3cub18CUB_300001_SM_10006detail4scan16DeviceScanKernelINS2_10policy_hubI4JoinS5_S5_y4JopJE10Policy1000EPKS5_PS5_NS0_13ScanTileStateIS5_Lb0EEES6_NS0_8NullTypeEyS5_Lb0ESE_EEvT0_T1_T2_iT3_T4_T5_E12temp_storage+48];
	fma.rn.f32 	%f387, %f381, %f385, %f386;
	fma.rn.f32 	%f388, %f382, %f385, 0f00000000;
	setp.eq.s32 	%p58, %r50, 3;
	selp.f32 	%f155, %f388, %f383, %p58;
	selp.f32 	%f156, %f387, %f384, %p58;
	setp.lt.u32 	%p59, %r41, 32;
	@%p59 bra 	$L__BB2_79;
	fma.rn.f32 	%f389, %f156, %f633, %f634;
	fma.rn.f32 	%f390, %f155, %f633, 0f00000000;
	setp.eq.s32 	%p60, %r93, 0;
	selp.f32 	%f633, %f155, %f390, %p60;
	selp.f32 	%f634, %f156, %f389, %p60;
$L__BB2_79:
	setp.eq.s32 	%p61, %r41, 0;
	fma.rn.f32 	%f391, %f634, %f137, %f138;
	fma.rn.f32 	%f392, %f633, %f137, 0f00000000;
	selp.f32 	%f668, %f137, %f392, %p61;
	selp.f32 	%f667, %f138, %f391, %p61;
	bra.uni 	$L__BB2_130;
$L__BB2_80:
	fma.rn.f32 	%f255, %f138, %f139, %f140;
	fma.rn.f32 	%f256, %f137, %f139, 0f00000000;
	fma.rn.f32 	%f257, %f255, %f141, %f142;
	fma.rn.f32 	%f258, %f256, %f141, 0f00000000;
	fma.rn.f32 	%f259, %f257, %f143, %f144;
	fma.rn.f32 	%f260, %f258, %f143, 0f00000000;
	fma.rn.f32 	%f261, %f259, %f145, %f146;
	fma.rn.f32 	%f262, %f260, %f145, 0f00000000;
	fma.rn.f32 	%f263, %f261, %f147, %f148;
	fma.rn.f32 	%f264, %f262, %f147, 0f00000000;
	fma.rn.f32 	%f265, %f263, %f149, %f150;
	fma.rn.f32 	%f266, %f264, %f149, 0f00000000;
	mov.b32 	%r98, %f266;
	mov.b32 	%r154, 1;
	mov.b32 	%r155, 0;
	mov.b32 	%r156, -1;
	// begin inline asm
	shfl.sync.up.b32 %r97, %r98, %r154, %r155, %r156;
	// end inline asm
	mov.b32 	%r103, %f265;
	// begin inline asm
	shfl.sync.up.b32 %r102, %r103, %r154, %r155, %r156;
	// end inline asm
	mov.b32 	%f267, %r97;
	mov.b32 	%f268, %r102;
	fma.rn.f32 	%f269, %f266, %f268, %f265;
	fma.rn.f32 	%f270, %f266, %f267, 0f00000000;
	setp.lt.s32 	%p11, %r93, 1;
	selp.f32 	%f271, %f266, %f270, %p11;
	selp.f32 	%f272, %f265, %f269, %p11;
	mov.b32 	%r108, %f271;
	mov.b32 	%r114, 2;
	// begin inline asm
	shfl.sync.up.b32 %r107, %r108, %r114, %r155, %r156;
	// end inline asm
	mov.b32 	%r113, %f272;
	// begin inline asm
	shfl.sync.up.b32 %r112, %r113, %r114, %r155, %r156;
	// end inline asm
	mov.b32 	%f273, %r107;
	mov.b32 	%f274, %r112;
	fma.rn.f32 	%f275, %f271, %f274, %f272;
	fma.rn.f32 	%f276, %f271, %f273, 0f00000000;
	setp.lt.s32 	%p12, %r93, 2;
	selp.f32 	%f277, %f271, %f276, %p12;
	selp.f32 	%f278, %f272, %f275, %p12;
	mov.b32 	%r118, %f277;
	mov.b32 	%r124, 4;
	// begin inline asm
	shfl.sync.up.b32 %r117, %r118, %r124, %r155, %r156;
	// end inline asm
	mov.b32 	%r123, %f278;
	// begin inline asm
	shfl.sync.up.b32 %r122, %r123, %r124, %r155, %r156;
	// end inline asm
	mov.b32 	%f279, %r117;
	mov.b32 	%f280, %r122;
	fma.rn.f32 	%f281, %f277, %f280, %f278;
	fma.rn.f32 	%f282, %f277, %f279, 0f00000000;
	setp.lt.s32 	%p13, %r93, 4;
	selp.f32 	%f283, %f277, %f282, %p13;
	selp.f32 	%f284, %f278, %f281, %p13;
	mov.b32 	%r128, %f283;
	mov.b32 	%r134, 8;
	// begin inline asm
	shfl.sync.up.b32 %r127, %r128, %r134, %r155, %r156;
	// end inline asm
	mov.b32 	%r133, %f284;
	// begin inline asm
	shfl.sync.up.b32 %r132, %r133, %r134, %r155, %r156;
	// end inline asm
	mov.b32 	%f285, %r127;
	mov.b32 	%f286, %r132;
	fma.rn.f32 	%f287, %f283, %f286, %f284;
	fma.rn.f32 	%f288, %f283, %f285, 0f00000000;
	setp.lt.s32 	%p14, %r93, 8;
	selp.f32 	%f289, %f283, %f288, %p14;
	selp.f32 	%f290, %f284, %f287, %p14;
	mov.b32 	%r138, %f289;
	mov.b32 	%r144, 16;
	// begin inline asm
	shfl.sync.up.b32 %r137, %r138, %r144, %r155, %r156;
	// end inline asm
	mov.b32 	%r143, %f290;
	// begin inline asm
	shfl.sync.up.b32 %r142, %r143, %r144, %r155, %r156;
	// end inline asm
	mov.b32 	%f291, %r137;
	mov.b32 	%f292, %r142;
	fma.rn.f32 	%f163, %f289, %f292, %f290;
	fma.rn.f32 	%f164, %f289, %f291, 0f00000000;
	setp.lt.s32 	%p15, %r93, 16;
	selp.f32 	%f293, %f289, %f164, %p15;
	selp.f32 	%f294, %f290, %f163, %p15;
	mov.b32 	%r148, %f293;
	// begin inline asm
	shfl.sync.up.b32 %r147, %r148, %r154, %r155, %r156;
	// end inline asm
	mov.b32 	%r153, %f294;
	// begin inline asm
	shfl.sync.up.b32 %r152, %r153, %r154, %r155, %r156;
	// end inline asm
	mov.b32 	%f663, %r147;
	mov.b32 	%f664, %r152;
	setp.ne.s32 	%p16, %r93, 31;
	@%p16 bra 	$L__BB2_82;
	shl.b32 	%r157, %r50, 3;
	add.s32 	%r159, %r96, %r157;
	st.shared.v2.f32 	[%r159+32], {%f164, %f163};
$L__BB2_82:
	bar.sync 	0;
	ld.shared.v4.f32 	{%f295, %f296, %f297, %f298}, [_ZZN3cub18CUB_300001_SM_10006detail4scan16DeviceScanKernelINS2_10policy_hubI4JoinS5_S5_y4JopJE10Policy1000EPKS5_PS5_NS0_13ScanTileStateIS5_Lb0EEES6_NS0_8NullTypeEyS5_Lb0ESE_EEvT0_T1_T2_iT3_T4_T5_E12temp_storage+32];
	fma.rn.f32 	%f299, %f296, %f297, %f298;
	fma.rn.f32 	%f300, %f295, %f297, 0f00000000;
	setp.eq.s32 	%p17, %r50, 2;
	selp.f32 	%f301, %f300, %f295, %p17;
	selp.f32 	%f302, %f299, %f296, %p17;
	ld.shared.v4.f32 	{%f303, %f304, %f305, %f306}, [_ZZN3cub18CUB_300001_SM_10006detail4scan16DeviceScanKernelINS2_10policy_hubI4JoinS5_S5_y4JopJE10Policy1000EPKS5_PS5_NS0_13ScanTileStateIS5_Lb0EEES6_NS0_8NullTypeEyS5_Lb0ESE_EEvT0_T1_T2_iT3_T4_T5_E12temp_storage+48];
	fma.rn.f32 	%f307, %f299, %f303, %f304;
	fma.rn.f32 	%f308, %f300, %f303, 0f00000000;
	setp.eq.s32 	%p18, %r50, 3;
	selp.f32 	%f167, %f308, %f301, %p18;
	selp.f32 	%f168, %f307, %f302, %p18;
	fma.rn.f32 	%f169, %f307, %f305, %f306;
	fma.rn.f32 	%f170, %f308, %f305, 0f00000000;
	setp.gt.u32 	%p19, %r41, 31;
	@%p19 bra 	$L__BB2_148;
	setp.eq.s32 	%p21, %r41, 0;
	mul.wide.s32 	%rd29, %r1, 4;
	add.s64 	%rd16, %rd20, %rd29;
	@%p21 bra 	$L__BB2_84;
	bra.uni 	$L__BB2_85;
$L__BB2_84:
	st.shared.f32 	[_ZZN3cub18CUB_300001_SM_10006detail4scan16DeviceScanKernelINS2_10policy_hubI4JoinS5_S5_y4JopJE10Policy1000EPKS5_PS5_NS0_13ScanTileStateIS5_Lb0EEES6_NS0_8NullTypeEyS5_Lb0ESE_EEvT0_T1_T2_iT3_T4_T5_E12temp_storage+20], %f170;
	st.shared.f32 	[_ZZN3cub18CUB_300001_SM_10006detail4scan16DeviceScanKernelINS2_10policy_hubI4JoinS5_S5_y4JopJE10Policy1000EPKS5_PS5_NS0_13ScanTileStateIS5_Lb0EEES6_NS0_8NullTypeEyS5_Lb0ESE_EEvT0_T1_T2_iT3_T4_T5_E12temp_storage+24], %f169;
	mul.wide.s32 	%rd33, %r1, 8;
	add.s64 	%rd34, %rd21, %rd33;
	add.s64 	%rd30, %rd34, 256;
	mov.b32 	%r160, %f170;
	mov.b32 	%r161, %f169;
	// begin inline asm
	st.cg.u32 [%rd30], %r160;
	// end inline asm
	add.s64 	%rd31, %rd34, 260;
	// begin inline asm
	st.cg.u32 [%rd31], %r161;
	// end inline asm
	add.s64 	%rd32, %rd16, 128;
	mov.b32 	%r162, 100;
	// begin inline asm
	st.release.gpu.u32 [%rd32], %r162;
	// end inline asm
$L__BB2_85:
	not.b32 	%r163, %r41;
	add.s32 	%r639, %r1, %r163;
	mov.u32 	%r164, %nctaid.x;
	setp.gt.u32 	%p22, %r164, 499;
	@%p22 bra 	$L__BB2_87;
	membar.cta;
	bra.uni 	$L__BB2_88;
$L__BB2_87:
	mov.b32 	%r165, 450;
	// begin inline asm
	nanosleep.u32 %r165;
	// end inline asm
$L__BB2_88:
	mul.wide.s32 	%rd35, %r639, 4;
	add.s64 	%rd36, %rd20, %rd35;
	add.s64 	%rd17, %rd36, 128;
$L__BB2_89:
	// begin inline asm
	ld.relaxed.gpu.u32 %r638, [%rd17];
	// end inline asm
	membar.gl;
	setp.eq.s32 	%p23, %r638, 99;
	mov.b32 	%r167, -1;
	vote.sync.any.pred 	%p24, %p23, %r167;
	@%p24 bra 	$L__BB2_89;
	setp.eq.s32 	%p25, %r638, 101;
	@%p25 bra 	$L__BB2_93;
	setp.ne.s32 	%p26, %r638, 100;
	@%p26 bra 	$L__BB2_94;
	mul.wide.s32 	%rd44, %r639, 8;
	add.s64 	%rd45, %rd21, %rd44;
	add.s64 	%rd42, %rd45, 256;
	// begin inline asm
	ld.cg.u32 %r171, [%rd42];
	// end inline asm
	add.s64 	%rd43, %rd45, 260;
	// begin inline asm
	ld.cg.u32 %r172, [%rd43];
	// end inline asm
	mov.b32 	%f635, %r171;
	mov.b32 	%f636, %r172;
	bra.uni 	$L__BB2_94;
$L__BB2_93:
	mul.wide.s32 	%rd40, %r639, 8;
	add.s64 	%rd41, %rd22, %rd40;
	add.s64 	%rd38, %rd41, 256;
	// begin inline asm
	ld.cg.u32 %r169, [%rd38];
	// end inline asm
	add.s64 	%rd39, %rd41, 260;
	// begin inline asm
	ld.cg.u32 %r170, [%rd39];
	// end inline asm
	mov.b32 	%f635, %r169;
	mov.b32 	%f636, %r170;
$L__BB2_94:
	mov.b32 	%r183, -1;
	vote.sync.ballot.b32 	%r184, %p25, %r183;
	// begin inline asm
	mov.u32 %r173, %lanemask_ge;
	// end inline asm
	and.b32  	%r185, %r184, %r173;
	or.b32  	%r186, %r185, -2147483648;
	add.s32 	%r187, %r186, -1;
	not.b32 	%r188, %r186;
	and.b32  	%r189, %r188, %r187;
	popc.b32 	%r56, %r189;
	mov.b32 	%r175, %f635;
	mov.b32 	%r181, 1;
	// begin inline asm
	shfl.sync.down.b32 %r174, %r175, %r181, %r56, %r183;
	// end inline asm
	mov.b32 	%r180, %f636;
	// begin inline asm
	shfl.sync.down.b32 %r179, %r180, %r181, %r56, %r183;
	// end inline asm
	setp.ge.s32 	%p29, %r93, %r56;
	@%p29 bra 	$L__BB2_96;
	mov.b32 	%f312, %r174;
	mov.b32 	%f313, %r179;
	fma.rn.f32 	%f636, %f635, %f313, %f636;
	fma.rn.f32 	%f635, %f635, %f312, 0f00000000;
$L__BB2_96:
	mov.b32 	%r191, %f635;
	mov.b32 	%r197, 2;
	mov.b32 	%r199, -1;
	// begin inline asm
	shfl.sync.down.b32 %r190, %r191, %r197, %r56, %r199;
	// end inline asm
	mov.b32 	%r196, %f636;
	// begin inline asm
	shfl.sync.down.b32 %r195, %r196, %r197, %r56, %r199;
	// end inline asm
	add.s32 	%r61, %r93, 2;
	setp.gt.s32 	%p30, %r61, %r56;
	@%p30 bra 	$L__BB2_98;
	mov.b32 	%f314, %r190;
	mov.b32 	%f315, %r195;
	fma.rn.f32 	%f636, %f635, %f315, %f636;
	fma.rn.f32 	%f635, %f635, %f314, 0f00000000;
$L__BB2_98:
	mov.b32 	%r201, %f635;
	mov.b32 	%r207, 4;
	mov.b32 	%r209, -1;
	// begin inline asm
	shfl.sync.down.b32 %r200, %r201, %r207, %r56, %r209;
	// end inline asm
	mov.b32 	%r206, %f636;
	// begin inline asm
	shfl.sync.down.b32 %r205, %r206, %r207, %r56, %r209;
	// end inline asm
	add.s32 	%r64, %r93, 4;
	setp.gt.s32 	%p31, %r64, %r56;
	@%p31 bra 	$L__BB2_100;
	mov.b32 	%f316, %r200;
	mov.b32 	%f317, %r205;
	fma.rn.f32 	%f636, %f635, %f317, %f636;
	fma.rn.f32 	%f635, %f635, %f316, 0f00000000;
$L__BB2_100:
	mov.b32 	%r211, %f635;
	mov.b32 	%r217, 8;
	mov.b32 	%r219, -1;
	// begin inline asm
	shfl.sync.down.b32 %r210, %r211, %r217, %r56, %r219;
	// end inline asm
	mov.b32 	%r216, %f636;
	// begin inline asm
	shfl.sync.down.b32 %r215, %r216, %r217, %r56, %r219;
	// end inline asm
	add.s32 	%r67, %r93, 8;
	setp.gt.s32 	%p32, %r67, %r56;
	@%p32 bra 	$L__BB2_102;
	mov.b32 	%f318, %r210;
	mov.b32 	%f319, %r215;
	fma.rn.f32 	%f636, %f635, %f319, %f636;
	fma.rn.f32 	%f635, %f635, %f318, 0f00000000;
$L__BB2_102:
	mov.b32 	%r221, %f635;
	mov.b32 	%r227, 16;
	mov.b32 	%r229, -1;
	// begin inline asm
	shfl.sync.down.b32 %r220, %r221, %r227, %r56, %r229;
	// end inline asm
	mov.b32 	%r226, %f636;
	// begin inline asm
	shfl.sync.down.b32 %r225, %r226, %r227, %r56, %r229;
	// end inline asm
	add.s32 	%r70, %r93, 16;
	setp.gt.s32 	%p33, %r70, %r56;
	@%p33 bra 	$L__BB2_104;
	mov.b32 	%f320, %r220;
	mov.b32 	%f321, %r225;
	fma.rn.f32 	%f636, %f635, %f321, %f636;
	fma.rn.f32 	%f635, %f635, %f320, 0f00000000;
$L__BB2_104:
$L__BB2_105:
	setp.ne.s32 	%p34, %r638, 101;
	mov.b32 	%r230, -1;
	vote.sync.all.pred 	%p35, %p34, %r230;
	not.pred 	%p36, %p35;
	@%p36 bra 	$L__BB2_123;
	mul.wide.s32 	%rd51, %r639, 4;
	add.s64 	%rd18, %rd20, %rd51;
$L__BB2_107:
	// begin inline asm
	ld.relaxed.gpu.u32 %r638, [%rd18];
	// end inline asm
	membar.gl;
	setp.eq.s32 	%p40, %r638, 99;
	mov.b32 	%r236, -1;
	vote.sync.any.pred 	%p41, %p40, %r236;
	@%p41 bra 	$L__BB2_107;
	setp.eq.s32 	%p42, %r638, 101;
	@%p42 bra 	$L__BB2_111;
	setp.ne.s32 	%p43, %r638, 100;
	@%p43 bra 	$L__BB2_112;
	mul.wide.s32 	%rd58, %r639, 8;
	add.s64 	%rd56, %rd21, %rd58;
	// begin inline asm
	ld.cg.u32 %r240, [%rd56];
	// end inline asm
	add.s64 	%rd57, %rd56, 4;
	// begin inline asm
	ld.cg.u32 %r241, [%rd57];
	// end inline asm
	mov.b32 	%f651, %r240;
	mov.b32 	%f652, %r241;
	bra.uni 	$L__BB2_112;
$L__BB2_111:
	mul.wide.s32 	%rd55, %r639, 8;
	add.s64 	%rd53, %rd22, %rd55;
	// begin inline asm
	ld.cg.u32 %r238, [%rd53];
	// end inline asm
	add.s64 	%rd54, %rd53, 4;
	// begin inline asm
	ld.cg.u32 %r239, [%rd54];
	// end inline asm
	mov.b32 	%f651, %r238;
	mov.b32 	%f652, %r239;
$L__BB2_112:
	mov.b32 	%r251, -1;
	vote.sync.ballot.b32 	%r252, %p42, %r251;
	and.b32  	%r253, %r252, %r173;
	or.b32  	%r254, %r253, -2147483648;
	add.s32 	%r255, %r254, -1;
	not.b32 	%r256, %r254;
	and.b32  	%r257, %r256, %r255;
	popc.b32 	%r74, %r257;
	mov.b32 	%r243, %f651;
	mov.b32 	%r249, 1;
	// begin inline asm
	shfl.sync.down.b32 %r242, %r243, %r249, %r74, %r251;
	// end inline asm
	mov.b32 	%r248, %f652;
	// begin inline asm
	shfl.sync.down.b32 %r247, %r248, %r249, %r74, %r251;
	// end inline asm
	setp.ge.s32 	%p46, %r93, %r74;
	mov.f32 	%f655, %f651;
	mov.f32 	%f656, %f652;
	@%p46 bra 	$L__BB2_114;
	mov.b32 	%f327, %r242;
	mov.b32 	%f328, %r247;
	fma.rn.f32 	%f656, %f651, %f328, %f652;
	fma.rn.f32 	%f655, %f651, %f327, 0f00000000;
$L__BB2_114:
	mov.b32 	%r259, %f655;
	mov.b32 	%r265, 2;
	mov.b32 	%r267, -1;
	// begin inline asm
	shfl.sync.down.b32 %r258, %r259, %r265, %r74, %r267;
	// end inline asm
	mov.b32 	%r264, %f656;
	// begin inline asm
	shfl.sync.down.b32 %r263, %r264, %r265, %r74, %r267;
	// end inline asm
	setp.gt.s32 	%p47, %r61, %r74;
	@%p47 bra 	$L__BB2_116;
	mov.b32 	%f329, %r258;
	mov.b32 	%f330, %r263;
	fma.rn.f32 	%f656, %f655, %f330, %f656;
	fma.rn.f32 	%f655, %f655, %f329, 0f00000000;
$L__BB2_116:
	mov.b32 	%r269, %f655;
	mov.b32 	%r275, 4;
	mov.b32 	%r277, -1;
	// begin inline asm
	shfl.sync.down.b32 %r268, %r269, %r275, %r74, %r277;
	// end inline asm
	mov.b32 	%r274, %f656;
	// begin inline asm
	shfl.sync.down.b32 %r273, %r274, %r275, %r74, %r277;
	// end inline asm
	setp.gt.s32 	%p48, %r64, %r74;
	@%p48 bra 	$L__BB2_118;
	mov.b32 	%f331, %r268;
	mov.b32 	%f332, %r273;
	fma.rn.f32 	%f656, %f655, %f332, %f656;
	fma.rn.f32 	%f655, %f655, %f331, 0f00000000;
$L__BB2_118:
	mov.b32 	%r279, %f655;
	mov.b32 	%r285, 8;
	mov.b32 	%r287, -1;
	// begin inline asm
	shfl.sync.down.b32 %r278, %r279, %r285, %r74, %r287;
	// end inline asm
	mov.b32 	%r284, %f656;
	// begin inline asm
	shfl.sync.down.b32 %r283, %r284, %r285, %r74, %r287;
	// end inline asm
	setp.gt.s32 	%p49, %r67, %r74;
	@%p49 bra 	$L__BB2_120;
	mov.b32 	%f333, %r278;
	mov.b32 	%f334, %r283;
	fma.rn.f32 	%f656, %f655, %f334, %f656;
	fma.rn.f32 	%f655, %f655, %f333, 0f00000000;
$L__BB2_120:
	mov.b32 	%r289, %f655;
	mov.b32 	%r295, 16;
	mov.b32 	%r297, -1;
	// begin inline asm
	shfl.sync.down.b32 %r288, %r289, %r295, %r74, %r297;
	// end inline asm
	mov.b32 	%r294, %f656;
	// begin inline asm
	shfl.sync.down.b32 %r293, %r294, %r295, %r74, %r297;
	// end inline asm
	setp.gt.s32 	%p50, %r70, %r74;
	@%p50 bra 	$L__BB2_122;
	mov.b32 	%f335, %r288;
	mov.b32 	%f336, %r293;
	fma.rn.f32 	%f656, %f655, %f336, %f656;
	fma.rn.f32 	%f655, %f655, %f335, 0f00000000;
$L__BB2_122:
	fma.rn.f32 	%f636, %f635, %f656, %f636;
	fma.rn.f32 	%f635, %f635, %f655, 0f00000000;
	add.s32 	%r639, %r639, -32;
	bra.uni 	$L__BB2_105;
$L__BB2_123:
	setp.ne.s32 	%p37, %r41, 0;
	@%p37 bra 	$L__BB2_125;
	fma.rn.f32 	%f323, %f170, %f636, %f169;
	fma.rn.f32 	%f324, %f170, %f635, 0f00000000;
	mul.wide.s32 	%rd49, %r1, 8;
	add.s64 	%rd50, %rd22, %rd49;
	add.s64 	%rd46, %rd50, 256;
	mov.b32 	%r232, %f324;
	mov.b32 	%r233, %f323;
	// begin inline asm
	st.cg.u32 [%rd46], %r232;
	// end inline asm
	add.s64 	%rd47, %rd50, 260;
	// begin inline asm
	st.cg.u32 [%rd47], %r233;
	// end inline asm
	add.s64 	%rd48, %rd16, 128;
	mov.b32 	%r234, 101;
	// begin inline asm
	st.release.gpu.u32 [%rd48], %r234;
	// end inline asm
	st.shared.f32 	[_ZZN3cub18CUB_300001_SM_10006detail4scan16DeviceScanKernelINS2_10policy_hubI4JoinS5_S5_y4JopJE10Policy1000EPKS5_PS5_NS0_13ScanTileStateIS5_Lb0EEES6_NS0_8NullTypeEyS5_Lb0ESE_EEvT0_T1_T2_iT3_T4_T5_E12temp_storage+4], %f635;
	st.shared.v2.f32 	[_ZZN3cub18CUB_300001_SM_10006detail4scan16DeviceScanKernelINS2_10policy_hubI4JoinS5_S5_y4JopJE10Policy1000EPKS5_PS5_NS0_13ScanTileStateIS5_Lb0EEES6_NS0_8NullTypeEyS5_Lb0ESE_EEvT0_T1_T2_iT3_T4_T5_E12temp_storage+8], {%f636, %f324};
	st.shared.f32 	[_ZZN3cub18CUB_300001_SM_10006detail4scan16DeviceScanKernelINS2_10policy_hubI4JoinS5_S5_y4JopJE10Policy1000EPKS5_PS5_NS0_13ScanTileStateIS5_Lb0EEES6_NS0_8NullTypeEyS5_Lb0ESE_EEvT0_T1_T2_iT3_T4_T5_E12temp_storage+16], %f323;
$L__BB2_125:
	setp.ne.s32 	%p38, %r93, 0;
	@%p38 bra 	$L__BB2_127;
	st.shared.f32 	[_ZZN3cub18CUB_300001_SM_10006detail4scan16DeviceScanKernelINS2_10policy_hubI4JoinS5_S5_y4JopJE10Policy1000EPKS5_PS5_NS0_13ScanTileStateIS5_Lb0EEES6_NS0_8NullTypeEyS5_Lb0ESE_EEvT0_T1_T2_iT3_T4_T5_E12temp_storage+68], %f635;
	st.shared.f32 	[_ZZN3cub18CUB_300001_SM_10006detail4scan16DeviceScanKernelINS2_10policy_hubI4JoinS5_S5_y4JopJE10Policy1000EPKS5_PS5_NS0_13ScanTileStateIS5_Lb0EEES6_NS0_8NullTypeEyS5_Lb0ESE_EEvT0_T1_T2_iT3_T4_T5_E12temp_storage+72], %f636;
	mov.f32 	%f663, %f635;
	mov.f32 	%f664, %f636;
$L__BB2_127:
	bar.sync 	0;
	setp.eq.s32 	%p39, %r41, 0;
	@%p39 bra 	$L__BB2_129;
	ld.shared.f32 	%f325, [_ZZN3cub18CUB_300001_SM_10006detail4scan16DeviceScanKernelINS2_10policy_hubI4JoinS5_S5_y4JopJE10Policy1000EPKS5_PS5_NS0_13ScanTileStateIS5_Lb0EEES6_NS0_8NullTypeEyS5_Lb0ESE_EEvT0_T1_T2_iT3_T4_T5_E12temp_storage+72];
	ld.shared.f32 	%f326, [_ZZN3cub18CUB_300001_SM_10006detail4scan16DeviceScanKernelINS2_10policy_hubI4JoinS5_S5_y4JopJE10Policy1000EPKS5_PS5_NS0_13ScanTileStateIS5_Lb0EEES6_NS0_8NullTypeEyS5_Lb0ESE_EEvT0_T1_T2_iT3_T4_T5_E12temp_storage+68];
	fma.rn.f32 	%f664, %f663, %f325, %f664;
	fma.rn.f32 	%f663, %f663, %f326, 0f00000000;
$L__BB2_129:
	fma.rn.f32 	%f667, %f664, %f137, %f138;
	fma.rn.f32 	%f668, %f663, %f137, 0f00000000;
$L__BB2_130:
	fma.rn.f32 	%f393, %f667, %f139, %f140;
	fma.rn.f32 	%f394, %f393, %f141, %f142;
	fma.rn.f32 	%f395, %f394, %f143, %f144;
	fma.rn.f32 	%f396, %f395, %f145, %f146;
	fma.rn.f32 	%f397, %f396, %f147, %f148;
	fma.rn.f32 	%f398, %f397, %f149, %f150;
	fma.rn.f32 	%f399, %f668, %f139, 0f00000000;
	fma.rn.f32 	%f400, %f399, %f141, 0f00000000;
	fma.rn.f32 	%f401, %f400, %f143, 0f00000000;
	fma.rn.f32 	%f402, %f401, %f145, 0f00000000;
	fma.rn.f32 	%f403, %f402, %f147, 0f00000000;
	fma.rn.f32 	%f404, %f403, %f149, 0f00000000;
	bar.sync 	0;
	st.shared.v2.f32 	[%r52], {%f668, %f667};
	st.shared.v2.f32 	[%r52+8], {%f399, %f393};
	st.shared.v2.f32 	[%r52+16], {%f400, %f394};
	st.shared.v2.f32 	[%r52+24], {%f401, %f395};
	st.shared.v2.f32 	[%r52+32], {%f402, %f396};
	st.shared.v2.f32 	[%r52+40], {%f403, %f397};
	st.shared.v2.f32 	[%r52+48], {%f404, %f398};
	bar.warp.sync 	-1;
	ld.shared.v2.f32 	{%f242, %f241}, [%r51];
	ld.shared.v2.f32 	{%f244, %f243}, [%r51+256];
	ld.shared.v2.f32 	{%f246, %f245}, [%r51+512];
	ld.shared.v2.f32 	{%f248, %f247}, [%r51+768];
	ld.shared.v2.f32 	{%f250, %f249}, [%r51+1024];
	ld.shared.v2.f32 	{%f252, %f251}, [%r51+1280];
	ld.shared.v2.f32 	{%f254, %f253}, [%r51+1536];
	setp.ne.s32 	%p62, %r41, 0;
	@%p62 bra 	$L__BB2_132;
	st.volatile.shared.u32 	[_ZZN3cub18CUB_300001_SM_10006detail4scan16DeviceScanKernelINS2_10policy_hubI4JoinS5_S5_y4JopJE10Policy1000EPKS5_PS5_NS0_13ScanTileStateIS5_Lb0EEES6_NS0_8NullTypeEyS5_Lb0ESE_EEvT0_T1_T2_iT3_T4_T5_E12temp_storage+7168], %r40;
$L__BB2_132:
	bar.sync 	0;
	ld.volatile.shared.u32 	%r86, [_ZZN3cub18CUB_300001_SM_10006detail4scan16DeviceScanKernelINS2_10policy_hubI4JoinS5_S5_y4JopJE10Policy1000EPKS5_PS5_NS0_13ScanTileStateIS5_Lb0EEES6_NS0_8NullTypeEyS5_Lb0ESE_EEvT0_T1_T2_iT3_T4_T5_E12temp_storage+7168];
	setp.ge.s32 	%p63, %r42, %r86;
	cvt.u64.u32 	%rd59, %r42;
	add.s64 	%rd60, %rd6, %rd59;
	shl.b64 	%rd61, %rd60, 3;
	add.s64 	%rd19, %rd1, %rd61;
	@%p63 bra 	$L__BB2_134;
	st.global.f32 	[%rd19], %f242;
	st.global.f32 	[%rd19+4], %f241;
$L__BB2_134:
	setp.ge.s32 	%p64, %r43, %r86;
	@%p64 bra 	$L__BB2_136;
	st.global.f32 	[%rd19+256], %f244;
	st.global.f32 	[%rd19+260], %f243;
$L__BB2_136:
	setp.ge.s32 	%p65, %r44, %r86;
	@%p65 bra 	$L__BB2_138;
	st.global.f32 	[%rd19+512], %f246;
	st.global.f32 	[%rd19+516], %f245;
$L__BB2_138:
	setp.ge.s32 	%p66, %r45, %r86;
	@%p66 bra 	$L__BB2_140;
	st.global.f32 	[%rd19+768], %f248;
	st.global.f32 	[%rd19+772], %f247;
$L__BB2_140:
	setp.ge.s32 	%p67, %r46, %r86;
	@%p67 bra 	$L__BB2_142;
	st.global.f32 	[%rd19+1024], %f250;
	st.global.f32 	[%rd19+1028], %f249;
$L__BB2_142:
	setp.ge.s32 	%p68, %r47, %r86;
	@%p68 bra 	$L__BB2_144;
	st.global.f32 	[%rd19+1280], %f252;
	st.global.f32 	[%rd19+1284], %f251;
$L__BB2_144:
	setp.ge.s32 	%p69, %r48, %r86;
	@%p69 bra 	$L__BB2_146;
	st.global.f32 	[%rd19+1536], %f254;
	st.global.f32 	[%rd19+1540], %f253;
$L__BB2_146:
	ret;
$L__BB2_147:
	fma.rn.f32 	%f473, %f33, %f613, %f614;
	fma.rn.f32 	%f474, %f34, %f613, 0f00000000;
	setp.eq.s32 	%p80, %r361, 0;
	selp.f32 	%f613, %f34, %f474, %p80;
	selp.f32 	%f614, %f33, %f473, %p80;
	bra.uni 	$L__BB2_55;
$L__BB2_148:
	fma.rn.f32 	%f309, %f168, %f663, %f664;
	fma.rn.f32 	%f310, %f167, %f663, 0f00000000;
	setp.eq.s32 	%p20, %r93, 0;
	selp.f32 	%f663, %f167, %f310, %p20;
	selp.f32 	%f664, %f168, %f309, %p20;
	bra.uni 	$L__BB2_127;

}


// ===== COMPILED SASS (sm_100) =====

	.target	sm_100

	.elftype	@"ET_EXEC"


//--------------------- .note.nv.tkinfo           --------------------------
	.section	.note.nv.tkinfo,"",@"SHT_NOTE"
	.sectionflags	@"SHF_NOTE_NV_TKINFO"
	.tkinfo
        /*0018*/ 	.word	0x00000002
        /*0030*/ 	.string	""
        /*0030*/ 	.string	"ptxas"
        /*0030*/ 	.string	"Cuda compilation tools, release 13.0, V13.0.88"
        /*0030*/ 	.string	"Build cuda_13.0.r13.0/compiler.36424714_0"
        /*0030*/ 	.string	"-arch sm_100 -m 64 "



//--------------------- .note.nv.cuinfo           --------------------------
	.section	.note.nv.cuinfo,"",@"SHT_NOTE"
	.sectionflags	@"SHF_NOTE_NV_CUINFO"
        /*0018*/ 	.short	0x0002
        /*001a*/ 	.short	0x0064
        /*001c*/ 	.short	0x0082
	.zero		2


//--------------------- .nv.info                  --------------------------
	.section	.nv.info,"",@"SHT_CUDA_INFO"
	.align	4


	//----- nvinfo : EIATTR_REGCOUNT
	.align		4
        /*0000*/ 	.byte	0x04, 0x2f
        /*0002*/ 	.short	(.L_41 - .L_40)
	.align		4
.L_40:
        /*0004*/ 	.word	index@(_ZN3cub18CUB_300001_SM_10006detail11EmptyKernelIvEEvv)
        /*0008*/ 	.word	0x00000004


	//----- nvinfo : EIATTR_FRAME_SIZE
	.align		4
.L_41:
        /*000c*/ 	.byte	0x04, 0x11
        /*000e*/ 	.short	(.L_43 - .L_42)
	.align		4
.L_42:
        /*0010*/ 	.word	index@(_ZN3cub18CUB_300001_SM_10006detail11EmptyKernelIvEEvv)
        /*0014*/ 	.word	0x00000000


	//----- nvinfo : EIATTR_REGCOUNT
	.align		4
.L_43:
        /*0018*/ 	.byte	0x04, 0x2f
        /*001a*/ 	.short	(.L_45 - .L_44)
	.align		4
.L_44:
        /*001c*/ 	.word	index@(_ZN3cub18CUB_300001_SM_10006detail4scan20DeviceScanInitKernelINS0_13ScanTileStateI4JoinLb0EEEEEvT_i)
        /*0020*/ 	.word	0x00000008


	//----- nvinfo : EIATTR_FRAME_SIZE
	.align		4
.L_45:
        /*0024*/ 	.byte	0x04, 0x11
        /*0026*/ 	.short	(.L_47 - .L_46)
	.align		4
.L_46:
        /*0028*/ 	.word	index@(_ZN3cub18CUB_300001_SM_10006detail4scan20DeviceScanInitKernelINS0_13ScanTileStateI4JoinLb0EEEEEvT_i)
        /*002c*/ 	.word	0x00000000


	//----- nvinfo : EIATTR_REGCOUNT
	.align		4
.L_47:
        /*0030*/ 	.byte	0x04, 0x2f
        /*0032*/ 	.short	(.L_49 - .L_48)
	.align		4
.L_48:
        /*0034*/ 	.word	index@(_ZN3cub18CUB_300001_SM_10006detail4scan16DeviceScanKernelINS2_10policy_hubI4JoinS5_S5_y4JopJE10Policy1000EPKS5_PS5_NS0_13ScanTileStateIS5_Lb0EEES6_NS0_8NullTypeEyS5_Lb0ESE_EEvT0_T1_T2_iT3_T4_T5_)
        /*0038*/ 	.word	0x00000030


	//----- nvinfo : EIATTR_FRAME_SIZE
	.align		4
.L_49:
        /*003c*/ 	.byte	0x04, 0x11
        /*003e*/ 	.short	(.L_51 - .L_50)
	.align		4
.L_50:
        /*0040*/ 	.word	index@(_ZN3cub18CUB_300001_SM_10006detail4scan16DeviceScanKernelINS2_10policy_hubI4JoinS5_S5_y4JopJE10Policy1000EPKS5_PS5_NS0_13ScanTileStateIS5_Lb0EEES6_NS0_8NullTypeEyS5_Lb0ESE_EEvT0_T1_T2_iT3_T4_T5_)
        /*0044*/ 	.word	0x00000000


	//----- nvinfo : EIATTR_MIN_STACK_SIZE
	.align		4
.L_51:
        /*0048*/ 	.byte	0x04, 0x12
        /*004a*/ 	.short	(.L_53 - .L_52)
	.align		4
.L_52:
        /*004c*/ 	.word	index@(_ZN3cub18CUB_300001_SM_10006detail4scan16DeviceScanKernelINS2_10policy_hubI4JoinS5_S5_y4JopJE10Policy1000EPKS5_PS5_NS0_13ScanTileStateIS5_Lb0EEES6_NS0_8NullTypeEyS5_Lb0ESE_EEvT0_T1_T2_iT3_T4_T5_)
        /*0050*/ 	.word	0x00000000


	//----- nvinfo : EIATTR_MIN_STACK_SIZE
	.align		4
.L_53:
        /*0054*/ 	.byte	0x04, 0x12
        /*0056*/ 	.short	(.L_55 - .L_54)
	.align		4
.L_54:
        /*0058*/ 	.word	index@(_ZN3cub18CUB_300001_SM_10006detail4scan20DeviceScanInitKernelINS0_13ScanTileStateI4JoinLb0EEEEEvT_i)
        /*005c*/ 	.word	0x00000000


	//----- nvinfo : EIATTR_MIN_STACK_SIZE
	.align		4
.L_55:
        /*0060*/ 	.byte	0x04, 0x12
        /*0062*/ 	.short	(.L_57 - .L_56)
	.align		4
.L_56:
        /*0064*/ 	.word	index@(_ZN3cub18CUB_300001_SM_10006detail11EmptyKernelIvEEvv)
        /*0068*/ 	.word	0x00000000
.L_57:


//--------------------- .nv.compat                --------------------------
	.section	.nv.compat,"",@"SHT_CUDA_COMPAT_INFO"
	.align	4
        /*0000*/ 	.byte	0x02, 0x09, 0x00, 0x00, 0x02, 0x02, 0x01, 0x00, 0x02, 0x05, 0x05, 0x00, 0x03, 0x07, 0x01, 0x01
        /*0010*/ 	.byte	0x02, 0x03, 0x00, 0x00, 0x02, 0x06, 0x01, 0x00, 0x04, 0x0b, 0x08, 0x00, 0x09, 0x00, 0x00, 0x00
        /*0020*/ 	.byte	0x00, 0x00, 0x00, 0x00


//--------------------- .nv.info._ZN3cub18CUB_300001_SM_10006detail4scan16DeviceScanKernelINS2_10policy_hubI4JoinS5_S5_y4JopJE10Policy1000EPKS5_PS5_NS0_13ScanTileStateIS5_Lb0EEES6_NS0_8NullTypeEyS5_Lb0ESE_EEvT0_T1_T2_iT3_T4_T5_ --------------------------
	.section	.nv.info._ZN3cub18CUB_300001_SM_10006detail4scan16DeviceScanKernelINS2_10policy_hubI4JoinS5_S5_y4JopJE10Policy1000EPKS5_PS5_NS0_13ScanTileStateIS5_Lb0EEES6_NS0_8NullTypeEyS5_Lb0ESE_EEvT0_T1_T2_iT3_T4_T5_,"",@"SHT_CUDA_INFO"
	.sectionflags	@""
	.align	4


	//----- nvinfo : EIATTR_CUDA_API_VERSION
	.align		4
        /*0000*/ 	.byte	0x04, 0x37
        /*0002*/ 	.short	(.L_59 - .L_58)
.L_58:
        /*0004*/ 	.word	0x00000082


	//----- nvinfo : EIATTR_KPARAM_INFO
	.align		4
.L_59:
        /*0008*/ 	.byte	0x04, 0x17
        /*000a*/ 	.short	(.L_61 - .L_60)
.L_60:
        /*000c*/ 	.word	0x00000000
        /*0010*/ 	.short	0x0006
        /*0012*/ 	.short	0x0030
        /*0014*/ 	.byte	0x00, 0xf0, 0x21, 0x00


	//----- nvinfo : EIATTR_KPARAM_INFO
	.align		4
.L_61:
        /*0018*/ 	.byte	0x04, 0x17
        /*001a*/ 	.short	(.L_63 - .L_62)
.L_62:
        /*001c*/ 	.word	0x00000000
        /*0020*/ 	.short	0x0005
        /*0022*/ 	.short	0x002d
        /*0024*/ 	.byte	0x00, 0xf0, 0x05, 0x00


	//----- nvinfo : EIATTR_KPARAM_INFO
	.align		4
.L_63:
        /*0028*/ 	.byte	0x04, 0x17
        /*002a*/ 	.short	(.L_65 - .L_64)
.L_64:
        /*002c*/ 	.word	0x00000000
        /*0030*/ 	.short	0x0004
        /*0032*/ 	.short	0x002c
        /*0034*/ 	.byte	0x00, 0xf0, 0x05, 0x00


	//----- nvinfo : EIATTR_KPARAM_INFO
	.align		4
.L_65:
        /*0038*/ 	.byte	0x04, 0x17
        /*003a*/ 	.short	(.L_67 - .L_66)
.L_66:
        /*003c*/ 	.word	0x00000000
        /*0040*/ 	.short	0x0003
        /*0042*/ 	.short	0x0028
        /*0044*/ 	.byte	0x00, 0xf0, 0x11, 0x00


	//----- nvinfo : EIATTR_KPARAM_INFO
	.align		4
.L_67:
        /*0048*/ 	.byte	0x04, 0x17
        /*004a*/ 	.short	(.L_69 - .L_68)
.L_68:
        /*004c*/ 	.word	0x00000000
        /*0050*/ 	.short	0x0002
        /*0052*/ 	.short	0x0010
        /*0054*/ 	.byte	0x00, 0xf0, 0x61, 0x00


	//----- nvinfo : EIATTR_KPARAM_INFO
	.align		4
.L_69:
        /*0058*/ 	.byte	0x04, 0x17
        /*005a*/ 	.short	(.L_71 - .L_70)
.L_70:
        /*005c*/ 	.word	0x00000000
        /*0060*/ 	.short	0x0001
        /*0062*/ 	.short	0x0008
        /*0064*/ 	.byte	0x00, 0xf5, 0x21, 0x00


	//----- nvinfo : EIATTR_KPARAM_INFO
	.align		4
.L_71:
        /*0068*/ 	.byte	0x04, 0x17
        /*006a*/ 	.short	(.L_73 - .L_72)
.L_72:
        /*006c*/ 	.word	0x00000000
        /*0070*/ 	.short	0x0000
        /*0072*/ 	.short	0x0000
        /*0074*/ 	.byte	0x00, 0xf5, 0x21, 0x00


	//----- nvinfo : EIATTR_SPARSE_MMA_MASK
	.align		4
.L_73:
        /*0078*/ 	.byte	0x03, 0x50
        /*007a*/ 	.short	0x0000


	//----- nvinfo : EIATTR_MAXREG_COUNT
	.align		4
        /*007c*/ 	.byte	0x03, 0x1b
        /*007e*/ 	.short	0x00ff


	//----- nvinfo : EIATTR_NUM_BARRIERS
	.align		4
        /*0080*/ 	.byte	0x02, 0x4c
        /*0082*/ 	.byte	0x01
	.zero		1


	//----- nvinfo : EIATTR_MERCURY_ISA_VERSION
	.align		4
        /*0084*/ 	.byte	0x03, 0x5f
        /*0086*/ 	.short	0x0101


	//----- nvinfo : EIATTR_COOP_GROUP_MASK_REGIDS
	.align		4
        /*0088*/ 	.byte	0x04, 0x29
        /*008a*/ 	.short	(.L_75 - .L_74)


	//   ....[0]....
.L_74:
        /*008c*/ 	.word	0xffffffff


	//   ....[1]....
        /*0090*/ 	.word	0xffffffff


	//   ....[2]....
        /*0094*/ 	.word	0xffffffff


	//   ....[3]....
        /*0098*/ 	.word	0xffffffff


	//   ....[4]....
        /*009c*/ 	.word	0xffffffff


	//   ....[5]....
        /*00a0*/ 	.word	0xffffffff


	//   ....[6]....
        /*00a4*/ 	.word	0xffffffff


	//   ....[7]....
        /*00a8*/ 	.word	0xffffffff


	//   ....[8]....
        /*00ac*/ 	.word	0xffffffff


	//   ....[9]....
        /*00b0*/ 	.word	0xffffffff


	//   ....[10]....
        /*00b4*/ 	.word	0xffffffff


	//   ....[11]....
        /*00b8*/ 	.word	0xffffffff


	//   ....[12]....
        /*00bc*/ 	.word	0xffffffff


	//   ....[13]....
        /*00c0*/ 	.word	0xffffffff


	//   ....[14]....
        /*00c4*/ 	.word	0xffffffff


	//   ....[15]....
        /*00c8*/ 	.word	0xffffffff


	//   ....[16]....
        /*00cc*/ 	.word	0xffffffff


	//   ....[17]....
        /*00d0*/ 	.word	0xffffffff


	//   ....[18]....
        /*00d4*/ 	.word	0xffffffff


	//   ....[19]....
        /*00d8*/ 	.word	0xffffffff


	//   ....[20]....
        /*00dc*/ 	.word	0xffffffff


	//   ....[21]....
        /*00e0*/ 	.word	0xffffffff


	//   ....[22]....
        /*00e4*/ 	.word	0xffffffff


	//   ....[23]....
        /*00e8*/ 	.word	0xffffffff


	//   ....[24]....
        /*00ec*/ 	.word	0xffffffff


	//   ....[25]....
        /*00f0*/ 	.word	0xffffffff


	//   ....[26]....
        /*00f4*/ 	.word	0xffffffff


	//   ....[27]....
        /*00f8*/ 	.word	0xffffffff


	//   ....[28]....
        /*00fc*/ 	.word	0xffffffff


	//   ....[29]....
        /*0100*/ 	.word	0xffffffff


	//   ....[30]....
        /*0104*/ 	.word	0xffffffff


	//   ....[31]....
        /*0108*/ 	.word	0xffffffff


	//   ....[32]....
        /*010c*/ 	.word	0xffffffff


	//   ....[33]....
        /*0110*/ 	.word	0xffffffff


	//   ....[34]....
        /*0114*/ 	.word	0xffffffff


	//   ....[35]....
        /*0118*/ 	.word	0xffffffff


	//   ....[36]....
        /*011c*/ 	.word	0xffffffff


	//   ....[37]....
        /*0120*/ 	.word	0xffffffff


	//   ....[38]....
        /*0124*/ 	.word	0xffffffff


	//   ....[39]....
        /*0128*/ 	.word	0xffffffff


	//   ....[40]....
        /*012c*/ 	.word	0xffffffff


	//   ....[41]....
        /*0130*/ 	.word	0xffffffff


	//   ....[42]....
        /*0134*/ 	.word	0xffffffff


	//   ....[43]....
        /*0138*/ 	.word	0xffffffff


	//   ....[44]....
        /*013c*/ 	.word	0xffffffff


	//   ....[45]....
        /*0140*/ 	.word	0xffffffff


	//   ....[46]....
        /*0144*/ 	.word	0xffffffff


	//   ....[47]....
        /*0148*/ 	.word	0xffffffff


	//   ....[48]....
        /*014c*/ 	.word	0xffffffff


	//   ....[49]....
        /*0150*/ 	.word	0xffffffff


	//   ....[50]....
        /*0154*/ 	.word	0xffffffff


	//   ....[51]....
        /*0158*/ 	.word	0xffffffff


	//   ....[52]....
        /*015c*/ 	.word	0xffffffff


	//   ....[53]....
        /*0160*/ 	.word	0xffffffff


	//   ....[54]....
        /*0164*/ 	.word	0xffffffff


	//   ....[55]....
        /*0168*/ 	.word	0xffffffff


	//   ....[56]....
        /*016c*/ 	.word	0xffffffff


	//   ....[57]....
        /*0170*/ 	.word	0xffffffff


	//   ....[58]....
        /*0174*/ 	.word	0xffffffff


	//   ....[59]....
        /*0178*/ 	.word	0xffffffff


	//   ....[60]....
        /*017c*/ 	.word	0xffffffff


	//   ....[61]....
        /*0180*/ 	.word	0xffffffff


	//   ....[62]....
        /*0184*/ 	.word	0xffffffff


	//   ....[63]....
        /*0188*/ 	.word	0xffffffff


	//   ....[64]....
        /*018c*/ 	.word	0xffffffff


	//   ....[65]....
        /*0190*/ 	.word	0xffffffff


	//   ....[66]....
        /*0194*/ 	.word	0xffffffff


	//   ....[67]....
        /*0198*/ 	.word	0xffffffff


	//   ....[68]....
        /*019c*/ 	.word	0xffffffff


	//   ....[69]....
        /*01a0*/ 	.word	0xffffffff


	//   ....[70]....
        /*01a4*/ 	.word	0xffffffff


	//   ....[71]....
        /*01a8*/ 	.word	0xffffffff


	//   ....[72]....
        /*01ac*/ 	.word	0xffffffff


	//   ....[73]....
        /*01b0*/ 	.word	0xffffffff


	//   ....[74]....
        /*01b4*/ 	.word	0xffffffff


	//   ....[75]....
        /*01b8*/ 	.word	0xffffffff


	//   ....[76]....
        /*01bc*/ 	.word	0xffffffff


	//   ....[77]....
        /*01c0*/ 	.word	0xffffffff


	//   ....[78]....
        /*01c4*/ 	.word	0xffffffff


	//   ....[79]....
        /*01c8*/ 	.word	0xffffffff


	//   ....[80]....
        /*01cc*/ 	.word	0xffffffff


	//   ....[81]....
        /*01d0*/ 	.word	0xffffffff


	//   ....[82]....
        /*01d4*/ 	.word	0xffffffff


	//   ....[83]....
        /*01d8*/ 	.word	0xffffffff


	//   ....[84]....
        /*01dc*/ 	.word	0xffffffff


	//   ....[85]....
        /*01e0*/ 	.word	0xffffffff


	//   ....[86]....
        /*01e4*/ 	.word	0xffffffff


	//   ....[87]....
        /*01e8*/ 	.word	0xffffffff


	//   ....[88]....
        /*01ec*/ 	.word	0xffffffff


	//   ....[89]....
        /*01f0*/ 	.word	0xffffffff


	//   ....[90]....
        /*01f4*/ 	.word	0xffffffff


	//   ....[91]....
        /*01f8*/ 	.word	0xffffffff


	//   ....[92]....
        /*01fc*/ 	.word	0xffffffff


	//   ....[93]....
        /*0200*/ 	.word	0xffffffff


	//   ....[94]....
        /*0204*/ 	.word	0xffffffff


	//   ....[95]....
        /*0208*/ 	.word	0xffffffff


	//   ....[96]....
        /*020c*/ 	.word	0xffffffff


	//   ....[97]....
        /*0210*/ 	.word	0xffffffff


	//   ....[98]....
        /*0214*/ 	.word	0xffffffff


	//   ....[99]....
        /*0218*/ 	.word	0xffffffff


	//   ....[100]....
        /*021c*/ 	.word	0xffffffff


	//   ....[101]....
        /*0220*/ 	.word	0xffffffff


	//   ....[102]....
        /*0224*/ 	.word	0xffffffff


	//   ....[103]....
        /*0228*/ 	.word	0xffffffff


	//   ....[104]....
        /*022c*/ 	.word	0x05000025


	//   ....[105]....
        /*0230*/ 	.word	0x05000025


	//   ....[106]....
        /*0234*/ 	.word	0x05000025


	//   ....[107]....
        /*0238*/ 	.word	0x05000025


	//   ....[108]....
        /*023c*/ 	.word	0x05000025


	//   ....[109]....
        /*0240*/ 	.word	0x05000025


	//   ....[110]....
        /*0244*/ 	.word	0x05000025


	//   ....[111]....
        /*0248*/ 	.word	0x05000025


	//   ....[112]....
        /*024c*/ 	.word	0x05000025


	//   ....[113]....
        /*0250*/ 	.word	0x05000025


	//   ....[114]....
        /*0254*/ 	.word	0x05000025


	//   ....[115]....
        /*0258*/ 	.word	0x05000025


	//   ....[116]....
        /*025c*/ 	.word	0x05000025


	//   ....[117]....
        /*0260*/ 	.word	0x05000025


	//   ....[118]....
        /*0264*/ 	.word	0x05000025


	//   ....[119]....
        /*0268*/ 	.word	0x05000025


	//   ....[120]....
        /*026c*/ 	.word	0x05000025


	//   ....[121]....
        /*0270*/ 	.word	0x05000025


	//   ....[122]....
        /*0274*/ 	.word	0x05000025


	//   ....[123]....
        /*0278*/ 	.word	0x05000025


	//   ....[124]....
        /*027c*/ 	.word	0x05000025


	//   ....[125]....
        /*0280*/ 	.word	0x05000025


	//   ....[126]....
        /*0284*/ 	.word	0x05000025


	//   ....[127]....
        /*0288*/ 	.word	0x05000025


	//   ....[128]....
        /*028c*/ 	.word	0x05000025


	//   ....[129]....
        /*0290*/ 	.word	0x05000025


	//   ....[130]....
        /*0294*/ 	.word	0x05000025


	//   ....[131]....
        /*0298*/ 	.word	0x05000025


	//   ....[132]....
        /*029c*/ 	.word	0x05000025


	//   ....[133]....
        /*02a0*/ 	.word	0x05000025


	//   ....[134]....
        /*02a4*/ 	.word	0x05000025


	//   ....[135]....
        /*02a8*/ 	.word	0x05000025


	//   ....[136]....
        /*02ac*/ 	.word	0x05000025


	//   ....[137]....
        /*02b0*/ 	.word	0x05000025


	//   ....[138]....
        /*02b4*/ 	.word	0x05000025


	//   ....[139]....
        /*02b8*/ 	.word	0x05000025


	//   ....[140]....
        /*02bc*/ 	.word	0x05000025


	//   ....[141]....
        /*02c0*/ 	.word	0x05000025


	//   ....[142]....
        /*02c4*/ 	.word	0x05000025


	//   ....[143]....
        /*02c8*/ 	.word	0x05000025


	//   ....[144]....
        /*02cc*/ 	.word	0x05000025


	//   ....[145]....
        /*02d0*/ 	.word	0x05000025


	//   ....[146]....
        /*02d4*/ 	.word	0x05000025


	//   ....[147]....
        /*02d8*/ 	.word	0x05000025


	//   ....[148]....
        /*02dc*/ 	.word	0x05000025


	//   ....[149]....
        /*02e0*/ 	.word	0x05000025


	//   ....[150]....
        /*02e4*/ 	.word	0x05000025


	//   ....[151]....
        /*02e8*/ 	.word	0x05000025


	//   ....[152]....
        /*02ec*/ 	.word	0x05000025


	//   ....[153]....
        /*02f0*/ 	.word	0x05000025


	//   ....[154]....
        /*02f4*/ 	.word	0x05000025


	//   ....[155]....
        /*02f8*/ 	.word	0x05000025


	//----- nvinfo : EIATTR_COOP_GROUP_INSTR_OFFSETS
	.align		4
.L_75:
        /*02fc*/ 	.byte	0x04, 0x28
        /*02fe*/ 	.short	(.L_77 - .L_76)


	//   ....[0]....
.L_76:
        /*0300*/ 	.word	0x00000360


	//   ....[1]....
        /*0304*/ 	.word	0x00000500


	//   ....[2]....
        /*0308*/ 	.word	0x00000510


	//   ....[3]....
        /*030c*/ 	.word	0x00000540


	//   ....[4]....
        /*0310*/ 	.word	0x00000560


	//   ....[5]....
        /*0314*/ 	.word	0x00000590


	//   ....[6]....
        /*0318*/ 	.word	0x000005b0


	//   ....[7]....
        /*031c*/ 	.word	0x000005e0


	//   ....[8]....
        /*0320*/ 	.word	0x00000600


	//   ....[9]....
        /*0324*/ 	.word	0x00000630


	//   ....[10]....
        /*0328*/ 	.word	0x00000650


	//   ....[11]....
        /*032c*/ 	.word	0x000006f0


	//   ....[12]....
        /*0330*/ 	.word	0x00000700


	//   ....[13]....
        /*0334*/ 	.word	0x00000a00


	//   ....[14]....
        /*0338*/ 	.word	0x00000a10


	//   ....[15]....
        /*033c*/ 	.word	0x00000a40


	//   ....[16]....
        /*0340*/ 	.word	0x00000a60


	//   ....[17]....
        /*0344*/ 	.word	0x00000a90


	//   ....[18]....
        /*0348*/ 	.word	0x00000ab0


	//   ....[19]....
        /*034c*/ 	.word	0x00000ae0


	//   ....[20]....
        /*0350*/ 	.word	0x00000b00


	//   ....[21]....
        /*0354*/ 	.word	0x00000b30


	//   ....[22]....
        /*0358*/ 	.word	0x00000b50


	//   ....[23]....
        /*035c*/ 	.word	0x00000bf0


	//   ....[24]....
        /*0360*/ 	.word	0x00000c10


	//   ....[25]....
        /*0364*/ 	.word	0x00000f60


	//   ....[26]....
        /*0368*/ 	.word	0x000010a0


	//   ....[27]....
        /*036c*/ 	.word	0x00001180


	//   ....[28]....
        /*0370*/ 	.word	0x000011a0


	//   ....[29]....
        /*0374*/ 	.word	0x00001200


	//   ....[30]....
        /*0378*/ 	.word	0x00001210


	//   ....[31]....
        /*037c*/ 	.word	0x00001270


	//   ....[32]....
        /*0380*/ 	.word	0x00001290


	//   ....[33]....
        /*0384*/ 	.word	0x00001310


	//   ....[34]....
        /*0388*/ 	.word	0x00001320


	//   ....[35]....
        /*038c*/ 	.word	0x00001380


	//   ....[36]....
        /*0390*/ 	.word	0x000013b0


	//   ....[37]....
        /*0394*/ 	.word	0x000013c0


	//   ....[38]....
        /*0398*/ 	.word	0x000014e0


	//   ....[39]....
        /*039c*/ 	.word	0x000015f0


	//   ....[40]....
        /*03a0*/ 	.word	0x00001660


	//   ....[41]....
        /*03a4*/ 	.word	0x00001690


	//   ....[42]....
        /*03a8*/ 	.word	0x000016f0


	//   ....[43]....
        /*03ac*/ 	.word	0x00001710


	//   ....[44]....
        /*03b0*/ 	.word	0x00001770


	//   ....[45]....
        /*03b4*/ 	.word	0x00001780


	//   ....[46]....
        /*03b8*/ 	.word	0x000017e0


	//   ....[47]....
        /*03bc*/ 	.word	0x000017f0


	//   ....[48]....
        /*03c0*/ 	.word	0x00001850


	//   ....[49]....
        /*03c4*/ 	.word	0x00001860


	//   ....[50]....
        /*03c8*/ 	.word	0x00001870


	//   ....[51]....
        /*03cc*/ 	.word	0x00001e10


	//   ....[52]....
        /*03d0*/ 	.word	0x00002400


	//   ....[53]....
        /*03d4*/ 	.word	0x00002590


	//   ....[54]....
        /*03d8*/ 	.word	0x000025a0


	//   ....[55]....
        /*03dc*/ 	.word	0x000025f0


	//   ....[56]....
        /*03e0*/ 	.word	0x00002600


	//   ....[57]....
        /*03e4*/ 	.word	0x00002640


	//   ....[58]....
        /*03e8*/ 	.word	0x00002660


	//   ....[59]....
        /*03ec*/ 	.word	0x000026a0


	//   ....[60]....
        /*03f0*/ 	.word	0x000026c0


	//   ....[61]....
        /*03f4*/ 	.word	0x00002700


	//   ....[62]....
        /*03f8*/ 	.word	0x00002720


	//   ....[63]....
        /*03fc*/ 	.word	0x000027c0


	//   ....[64]....
        /*0400*/ 	.word	0x000027d0


	//   ....[65]....
        /*0404*/ 	.word	0x00002a10


	//   ....[66]....
        /*0408*/ 	.word	0x00002a20


	//   ....[67]....
        /*040c*/ 	.word	0x00002a70


	//   ....[68]....
        /*0410*/ 	.word	0x00002a80


	//   ....[69]....
        /*0414*/ 	.word	0x00002ac0


	//   ....[70]....
        /*0418*/ 	.word	0x00002ae0


	//   ....[71]....
        /*041c*/ 	.word	0x00002b20


	//   ....[72]....
        /*0420*/ 	.word	0x00002b40


	//   ....[73]....
        /*0424*/ 	.word	0x00002b80


	//   ....[74]....
        /*0428*/ 	.word	0x00002ba0


	//   ....[75]....
        /*042c*/ 	.word	0x00002c40


	//   ....[76]....
        /*0430*/ 	.word	0x00002c50


	//   ....[77]....
        /*0434*/ 	.word	0x00002fa0


	//   ....[78]....
        /*0438*/ 	.word	0x000030e0


	//   ....[79]....
        /*043c*/ 	.word	0x00003160


	//   ....[80]....
        /*0440*/ 	.word	0x00003190


	//   ....[81]....
        /*0444*/ 	.word	0x000031f0


	//   ....[82]....
        /*0448*/ 	.word	0x00003200


	//   ....[83]....
        /*044c*/ 	.word	0x00003260


	//   ....[84]....
        /*0450*/ 	.word	0x00003280


	//   ....[85]....
        /*0454*/ 	.word	0x000032e0


	//   ....[86]....
        /*0458*/ 	.word	0x000032f0


	//   ....[87]....
        /*045c*/ 	.word	0x00003340


	//   ....[88]....
        /*0460*/ 	.word	0x00003360


	//   ....[89]....
        /*0464*/ 	.word	0x00003370


	//   ....[90]....
        /*0468*/ 	.word	0x00003490


	//   ....[91]....
        /*046c*/ 	.word	0x000035c0


	//   ....[92]....
        /*0470*/ 	.word	0x00003640


	//   ....[93]....
        /*0474*/ 	.word	0x00003670


	//   ....[94]....
        /*0478*/ 	.word	0x000036d0


	//   ....[95]....
        /*047c*/ 	.word	0x000036e0


	//   ....[96]....
        /*0480*/ 	.word	0x00003740


	//   ....[97]....
        /*0484*/ 	.word	0x00003750


	//   ....[98]....
        /*0488*/ 	.word	0x000037b0


	//   ....[99]....
        /*048c*/ 	.word	0x000037c0


	//   ....[100]....
        /*0490*/ 	.word	0x00003820


	//   ....[101]....
        /*0494*/ 	.word	0x00003830


	//   ....[102]....
        /*0498*/ 	.word	0x00003840


	//   ....[103]....
        /*049c*/ 	.word	0x00003d40


	//   ....[104]....
        /*04a0*/ 	.word	0x00004070


	//   ....[105]....
        /*04a4*/ 	.word	0x00004100


	//   ....[106]....
        /*04a8*/ 	.word	0x000041f0


	//   ....[107]....
        /*04ac*/ 	.word	0x00004270


	//   ....[108]....
        /*04b0*/ 	.word	0x00004310


	//   ....[109]....
        /*04b4*/ 	.word	0x00004360


	//   ....[110]....
        /*04b8*/ 	.word	0x00004410


	//   ....[111]....
        /*04bc*/ 	.word	0x00004460


	//   ....[112]....
        /*04c0*/ 	.word	0x00004500


	//   ....[113]....
        /*04c4*/ 	.word	0x00004550


	//   ....[114]....
        /*04c8*/ 	.word	0x00004600


	//   ....[115]....
        /*04cc*/ 	.word	0x00004650


	//   ....[116]....
        /*04d0*/ 	.word	0x00004680


	//   ....[117]....
        /*04d4*/ 	.word	0x00004790


	//   ....[118]....
        /*04d8*/ 	.word	0x00004820


	//   ....[119]....
        /*04dc*/ 	.word	0x000048f0


	//   ....[120]....
        /*04e0*/ 	.word	0x00004940


	//   ....[121]....
        /*04e4*/ 	.word	0x000049f0


	//   ....[122]....
        /*04e8*/ 	.word	0x00004a40


	//   ....[123]....
        /*04ec*/ 	.word	0x00004ae0


	//   ....[124]....
        /*04f0*/ 	.word	0x00004b30


	//   ....[125]....
        /*04f4*/ 	.word	0x00004bd0


	//   ....[126]....
        /*04f8*/ 	.word	0x00004c20


	//   ....[127]....
        /*04fc*/ 	.word	0x00004cc0


	//   ....[128]....
        /*0500*/ 	.word	0x00004d10


	//   ....[129]....
        /*0504*/ 	.word	0x00004d40


	//   ....[130]....
        /*0508*/ 	.word	0x00004e20


	//   ....[131]....
        /*050c*/ 	.word	0x00004eb0


	//   ....[132]....
        /*0510*/ 	.word	0x00004f90


	//   ....[133]....
        /*0514*/ 	.word	0x00004ff0


	//   ....[134]....
        /*0518*/ 	.word	0x00005090


	//   ....[135]....
        /*051c*/ 	.word	0x000050e0


	//   ....[136]....
        /*0520*/ 	.word	0x00005190


	//   ....[137]....
        /*0524*/ 	.word	0x000051e0


	//   ....[138]....
        /*0528*/ 	.word	0x00005280


	//   ....[139]....
        /*052c*/ 	.word	0x000052d0


	//   ....[140]....
        /*0530*/ 	.word	0x00005370


	//   ....[141]....
        /*0534*/ 	.word	0x000053c0


	//   ....[142]....
        /*0538*/ 	.word	0x000053f0


	//   ....[143]....
        /*053c*/ 	.word	0x000054b0


	//   ....[144]....
        /*0540*/ 	.word	0x00005540


	//   ....[145]....
        /*0544*/ 	.word	0x00005620


	//   ....[146]....
        /*0548*/ 	.word	0x00005670


	//   ....[147]....
        /*054c*/ 	.word	0x00005710


	//   ....[148]....
        /*0550*/ 	.word	0x00005760


	//   ....[149]....
        /*0554*/ 	.word	0x00005800


	//   ....[150]....
        /*0558*/ 	.word	0x00005850


	//   ....[151]....
        /*055c*/ 	.word	0x000058f0


	//   ....[152]....
        /*0560*/ 	.word	0x00005940


	//   ....[153]....
        /*0564*/ 	.word	0x000059e0


	//   ....[154]....
        /*0568*/ 	.word	0x00005a30


	//   ....[155]....
        /*056c*/ 	.word	0x00005a60


	//----- nvinfo : EIATTR_VRC_CTA_INIT_COUNT
	.align		4
.L_77:
        /*0570*/ 	.byte	0x02, 0x4a
	.zero		1
	.zero		1


	//----- nvinfo : EIATTR_EXIT_INSTR_OFFSETS
	.align		4
        /*0574*/ 	.byte	0x04, 0x1c
        /*0576*/ 	.short	(.L_79 - .L_78)


	//   ....[0]....
.L_78:
        /*0578*/ 	.word	0x00001f70


	//   ....[1]....
        /*057c*/ 	.word	0x00001fc0


	//   ....[2]....
        /*0580*/ 	.word	0x00003ff0


	//   ....[3]....
        /*0584*/ 	.word	0x00004020


	//----- nvinfo : EIATTR_MAX_THREADS
	.align		4
.L_79:
        /*0588*/ 	.byte	0x04, 0x05
        /*058a*/ 	.short	(.L_81 - .L_80)
.L_80:
        /*058c*/ 	.word	0x00000080
        /*0590*/ 	.word	0x00000001
        /*0594*/ 	.word	0x00000001


	//----- nvinfo : EIATTR_CRS_STACK_SIZE
	.align		4
.L_81:
        /*0598*/ 	.byte	0x04, 0x1e
        /*059a*/ 	.short	(.L_83 - .L_82)
.L_82:
        /*059c*/ 	.word	0x00000000


	//----- nvinfo : EIATTR_CBANK_PARAM_SIZE
	.align		4
.L_83:
        /*05a0*/ 	.byte	0x03, 0x19
        /*05a2*/ 	.short	0x0038


	//----- nvinfo : EIATTR_PARAM_CBANK
	.align		4
        /*05a4*/ 	.byte	0x04, 0x0a
        /*05a6*/ 	.short	(.L_85 - .L_84)
	.align		4
.L_84:
        /*05a8*/ 	.word	index@(.nv.constant0._ZN3cub18CUB_300001_SM_10006detail4scan16DeviceScanKernelINS2_10policy_hubI4JoinS5_S5_y4JopJE10Policy1000EPKS5_PS5_NS0_13ScanTileStateIS5_Lb0EEES6_NS0_8NullTypeEyS5_Lb0ESE_EEvT0_T1_T2_iT3_T4_T5_)
        /*05ac*/ 	.short	0x0380
        /*05ae*/ 	.short	0x0038


	//----- nvinfo : EIATTR_SW_WAR
	.align		4
.L_85:
        /*05b0*/ 	.byte	0x04, 0x36
        /*05b2*/ 	.short	(.L_87 - .L_86)
.L_86:
        /*05b4*/ 	.word	0x00000008
.L_87:


//--------------------- .nv.info._ZN3cub18CUB_300001_SM_10006detail4scan20DeviceScanInitKernelINS0_13ScanTileStateI4JoinLb0EEEEEvT_i --------------------------
	.section	.nv.info._ZN3cub18CUB_300001_SM_10006detail4scan20DeviceScanInitKernelINS0_13ScanTileStateI4JoinLb0EEEEEvT_i,"",@"SHT_CUDA_INFO"
	.sectionflags	@""
	.align	4


	//----- nvinfo : EIATTR_CUDA_API_VERSION
	.align		4
        /*0000*/ 	.byte	0x04, 0x37
        /*0002*/ 	.short	(.L_89 - .L_88)
.L_88:
        /*0004*/ 	.word	0x00000082


	//----- nvinfo : EIATTR_KPARAM_INFO
	.align		4
.L_89:
        /*0008*/ 	.byte	0x04, 0x17
        /*000a*/ 	.short	(.L_91 - .L_90)
.L_90:
        /*000c*/ 	.word	0x00000000
        /*0010*/ 	.short	0x0001
        /*0012*/ 	.short	0x0018
        /*0014*/ 	.byte	0x00, 0xf0, 0x11, 0x00


	//----- nvinfo : EIATTR_KPARAM_INFO
	.align		4
.L_91:
        /*0018*/ 	.byte	0x04, 0x17
        /*001a*/ 	.short	(.L_93 - .L_92)
.L_92:
        /*001c*/ 	.word	0x00000000
        /*0020*/ 	.short	0x0000
        /*0022*/ 	.short	0x0000
        /*0024*/ 	.byte	0x00, 0xf0, 0x61, 0x00


	//----- nvinfo : EIATTR_SPARSE_MMA_MASK
	.align		4
.L_93:
        /*0028*/ 	.byte	0x03, 0x50
        /*002a*/ 	.short	0x0000


	//----- nvinfo : EIATTR_MAXREG_COUNT
	.align		4
        /*002c*/ 	.byte	0x03, 0x1b
        /*002e*/ 	.short	0x00ff


	//----- nvinfo : EIATTR_MERCURY_ISA_VERSION
	.align		4
        /*0030*/ 	.byte	0x03, 0x5f
        /*0032*/ 	.short	0x0101


	//----- nvinfo : EIATTR_VRC_CTA_INIT_COUNT
	.align		4
        /*0034*/ 	.byte	0x02, 0x4a
	.zero		1
	.zero		1


	//----- nvinfo : EIATTR_EXIT_INSTR_OFFSETS
	.align		4
        /*0038*/ 	.byte	0x04, 0x1c
        /*003a*/ 	.short	(.L_95 - .L_94)


	//   ....[0]....
.L_94:
        /*003c*/ 	.word	0x000000e0


	//   ....[1]....
        /*0040*/ 	.word	0x00000120


	//----- nvinfo : EIATTR_CBANK_PARAM_SIZE
	.align		4
.L_95:
        /*0044*/ 	.byte	0x03, 0x19
        /*0046*/ 	.short	0x001c


	//----- nvinfo : EIATTR_PARAM_CBANK
	.align		4
        /*0048*/ 	.byte	0x04, 0x0a
        /*004a*/ 	.short	(.L_97 - .L_96)
	.align		4
.L_96:
        /*004c*/ 	.word	index@(.nv.constant0._ZN3cub18CUB_300001_SM_10006detail4scan20DeviceScanInitKernelINS0_13ScanTileStateI4JoinLb0EEEEEvT_i)
        /*0050*/ 	.short	0x0380
        /*0052*/ 	.short	0x001c


	//----- nvinfo : EIATTR_SW_WAR
	.align		4
.L_97:
        /*0054*/ 	.byte	0x04, 0x36
        /*0056*/ 	.short	(.L_99 - .L_98)
.L_98:
        /*0058*/ 	.word	0x00000008
.L_99:


//--------------------- .nv.info._ZN3cub18CUB_300001_SM_10006detail11EmptyKernelIvEEvv --------------------------
	.section	.nv.info._ZN3cub18CUB_300001_SM_10006detail11EmptyKernelIvEEvv,"",@"SHT_CUDA_INFO"
	.sectionflags	@""
	.align	4


	//----- nvinfo : EIATTR_CUDA_API_VERSION
	.align		4
        /*0000*/ 	.byte	0x04, 0x37
        /*0002*/ 	.short	(.L_101 - .L_100)
.L_100:
        /*0004*/ 	.word	0x00000082


	//----- nvinfo : EIATTR_SPARSE_MMA_MASK
	.align		4
.L_101:
        /*0008*/ 	.byte	0x03, 0x50
        /*000a*/ 	.short	0x0000


	//----- nvinfo : EIATTR_MAXREG_COUNT
	.align		4
        /*000c*/ 	.byte	0x03, 0x1b
        /*000e*/ 	.short	0x00ff


	//----- nvinfo : EIATTR_MERCURY_ISA_VERSION
	.align		4
        /*0010*/ 	.byte	0x03, 0x5f
        /*0012*/ 	.short	0x0101


	//----- nvinfo : EIATTR_VRC_CTA_INIT_COUNT
	.align		4
        /*0014*/ 	.byte	0x02, 0x4a
	.zero		1
	.zero		1


	//----- nvinfo : EIATTR_EXIT_INSTR_OFFSETS
	.align		4
        /*0018*/ 	.byte	0x04, 0x1c
        /*001a*/ 	.short	(.L_103 - .L_102)


	//   ....[0]....
.L_102:
        /*001c*/ 	.word	0x00000010


	//----- nvinfo : EIATTR_SW_WAR
	.align		4
.L_103:
        /*0020*/ 	.byte	0x04, 0x36
        /*0022*/ 	.short	(.L_105 - .L_104)
.L_104:
        /*0024*/ 	.word	0x00000008
.L_105:


//--------------------- .nv.callgraph             --------------------------
	.section	.nv.callgraph,"",@"SHT_CUDA_CALLGRAPH"
	.align	4
	.sectionentsize	8
	.align		4
        /*0000*/ 	.word	0x00000000
	.align		4
        /*0004*/ 	.word	0xffffffff
	.align		4
        /*0008*/ 	.word	0x00000000
	.align		4
        /*000c*/ 	.word	0xfffffffe
	.align		4
        /*0010*/ 	.word	0x00000000
	.align		4
        /*0014*/ 	.word	0xfffffffd
	.align		4
        /*0018*/ 	.word	0x00000000
	.align		4
        /*001c*/ 	.word	0xfffffffc


//--------------------- .nv.constant4             --------------------------
	.section	.nv.constant4,"a",@progbits
	.align	8
	.align		8
.nv.constant4:
        /*0000*/ 	.dword	_ZN34_INTERNAL_52147cd2_4_k_cu_71016e904cuda3std3__45__cpo5beginE
	.align		8
        /*0008*/ 	.dword	_ZN34_INTERNAL_52147cd2_4_k_cu_71016e904cuda3std3__45__cpo3endE
	.align		8
        /*0010*/ 	.dword	_ZN34_INTERNAL_52147cd2_4_k_cu_71016e904cuda3std3__45__cpo6cbeginE
	.align		8
        /*0018*/ 	.dword	_ZN34_INTERNAL_52147cd2_4_k_cu_71016e904cuda3std3__45__cpo4cendE
	.align		8
        /*0020*/ 	.dword	_ZN34_INTERNAL_52147cd2_4_k_cu_71016e904cuda3std3__45__cpo6rbeginE
	.align		8
        /*0028*/ 	.dword	_ZN34_INTERNAL_52147cd2_4_k_cu_71016e904cuda3std3__45__cpo4rendE
	.align		8
        /*0030*/ 	.dword	_ZN34_INTERNAL_52147cd2_4_k_cu_71016e904cuda3std3__45__cpo7crbeginE
	.align		8
        /*0038*/ 	.dword	_ZN34_INTERNAL_52147cd2_4_k_cu_71016e904cuda3std3__45__cpo5crendE
	.align		8
        /*0040*/ 	.dword	_ZN34_INTERNAL_52147cd2_4_k_cu_71016e904cuda3std3__436_GLOBAL__N__52147cd2_4_k_cu_71016e906ignoreE
	.align		8
        /*0048*/ 	.dword	_ZN34_INTERNAL_52147cd2_4_k_cu_71016e904cuda3std3__419piecewise_constructE
	.align		8
        /*0050*/ 	.dword	_ZN34_INTERNAL_52147cd2_4_k_cu_71016e904cuda3std3__48in_placeE
	.align		8
        /*0058*/ 	.dword	_ZN34_INTERNAL_52147cd2_4_k_cu_71016e904cuda3std3__420unreachable_sentinelE
	.align		8
        /*0060*/ 	.dword	_ZN34_INTERNAL_52147cd2_4_k_cu_71016e904cuda3std3__47nulloptE
	.align		8
        /*0068*/ 	.dword	_ZN34_INTERNAL_52147cd2_4_k_cu_71016e904cuda3std3__48unexpectE
	.align		8
        /*0070*/ 	.dword	_ZN34_INTERNAL_52147cd2_4_k_cu_71016e904cuda3std6ranges3__45__cpo4swapE
	.align		8
        /*0078*/ 	.dword	_ZN34_INTERNAL_52147cd2_4_k_cu_71016e904cuda3std6ranges3__45__cpo9iter_moveE
	.align		8
        /*0080*/ 	.dword	_ZN34_INTERNAL_52147cd2_4_k_cu_71016e904cuda3std6ranges3__45__cpo5beginE
	.align		8
        /*0088*/ 	.dword	_ZN34_INTERNAL_52147cd2_4_k_cu_71016e904cuda3std6ranges3__45__cpo3endE
	.align		8
        /*0090*/ 	.dword	_ZN34_INTERNAL_52147cd2_4_k_cu_71016e904cuda3std6ranges3__45__cpo6cbeginE
	.align		8
        /*0098*/ 	.dword	_ZN34_INTERNAL_52147cd2_4_k_cu_71016e904cuda3std6ranges3__45__cpo4cendE
	.align		8
        /*00a0*/ 	.dword	_ZN34_INTERNAL_52147cd2_4_k_cu_71016e904cuda3std6ranges3__45__cpo7advanceE
	.align		8
        /*00a8*/ 	.dword	_ZN34_INTERNAL_52147cd2_4_k_cu_71016e904cuda3std6ranges3__45__cpo9iter_swapE
	.align		8
        /*00b0*/ 	.dword	_ZN34_INTERNAL_52147cd2_4_k_cu_71016e904cuda3std6ranges3__45__cpo4nextE
	.align		8
        /*00b8*/ 	.dword	_ZN34_INTERNAL_52147cd2_4_k_cu_71016e904cuda3std6ranges3__45__cpo4prevE
	.align		8
        /*00c0*/ 	.dword	_ZN34_INTERNAL_52147cd2_4_k_cu_71016e904cuda3std6ranges3__45__cpo4dataE
	.align		8
        /*00c8*/ 	.dword	_ZN34_INTERNAL_52147cd2_4_k_cu_71016e904cuda3std6ranges3__45__cpo5cdataE
	.align		8
        /*00d0*/ 	.dword	_ZN34_INTERNAL_52147cd2_4_k_cu_71016e904cuda3std6ranges3__45__cpo4sizeE
	.align		8
        /*00d8*/ 	.dword	_ZN34_INTERNAL_52147cd2_4_k_cu_71016e904cuda3std6ranges3__45__cpo5ssizeE
	.align		8
        /*00e0*/ 	.dword	_ZN34_INTERNAL_52147cd2_4_k_cu_71016e904cuda3std6ranges3__45__cpo8distanceE
	.align		8
        /*00e8*/ 	.dword	_ZN34_INTERNAL_52147cd2_4_k_cu_71016e906thrust24THRUST_300001_SM_1000_NS6system6detail10sequential3seqE
	.align		8
        /*00f0*/ 	.dword	_ZN34_INTERNAL_52147cd2_4_k_cu_71016e906thrust24THRUST_300001_SM_1000_NS12placeholders2_1E
	.align		8
        /*00f8*/ 	.dword	_ZN34_INTERNAL_52147cd2_4_k_cu_71016e906thrust24THRUST_300001_SM_1000_NS12placeholders2_2E
	.align		8
        /*0100*/ 	.dword	_ZN34_INTERNAL_52147cd2_4_k_cu_71016e906thrust24THRUST_300001_SM_1000_NS12placeholders2_3E
	.align		8
        /*0108*/ 	.dword	_ZN34_INTERNAL_52147cd2_4_k_cu_71016e906thrust24THRUST_300001_SM_1000_NS12placeholders2_4E
	.align		8
        /*0110*/ 	.dword	_ZN34_INTERNAL_52147cd2_4_k_cu_71016e906thrust24THRUST_300001_SM_1000_NS12placeholders2_5E
	.align		8
        /*0118*/ 	.dword	_ZN34_INTERNAL_52147cd2_4_k_cu_71016e906thrust24THRUST_300001_SM_1000_NS12placeholders2_6E
	.align		8
        /*0120*/ 	.dword	_ZN34_INTERNAL_52147cd2_4_k_cu_71016e906thrust24THRUST_300001_SM_1000_NS12placeholders2_7E
	.align		8
        /*0128*/ 	.dword	_ZN34_INTERNAL_52147cd2_4_k_cu_71016e906thrust24THRUST_300001_SM_1000_NS12placeholders2_8E
	.align		8
        /*0130*/ 	.dword	_ZN34_INTERNAL_52147cd2_4_k_cu_71016e906thrust24THRUST_300001_SM_1000_NS12placeholders2_9E
	.align		8
        /*0138*/ 	.dword	_ZN34_INTERNAL_52147cd2_4_k_cu_71016e906thrust24THRUST_300001_SM_1000_NS12placeholders3_10E


//--------------------- .text._ZN3cub18CUB_300001_SM_10006detail4scan16DeviceScanKernelINS2_10policy_hubI4JoinS5_S5_y4JopJE10Policy1000EPKS5_PS5_NS0_13ScanTileStateIS5_Lb0EEES6_NS0_8NullTypeEyS5_Lb0ESE_EEvT0_T1_T2_iT3_T4_T5_ --------------------------
	.section	.text._ZN3cub18CUB_300001_SM_10006detail4scan16DeviceScanKernelINS2_10policy_hubI4JoinS5_S5_y4JopJE10Policy1000EPKS5_PS5_NS0_13ScanTileStateIS5_Lb0EEES6_NS0_8NullTypeEyS5_Lb0ESE_EEvT0_T1_T2_iT3_T4_T5_,"ax",@progbits
	.align	128
        .global         _ZN3cub18CUB_300001_SM_10006detail4scan16DeviceScanKernelINS2_10policy_hubI4JoinS5_S5_y4JopJE10Policy1000EPKS5_PS5_NS0_13ScanTileStateIS5_Lb0EEES6_NS0_8NullTypeEyS5_Lb0ESE_EEvT0_T1_T2_iT3_T4_T5_
        .type           _ZN3cub18CUB_300001_SM_10006detail4scan16DeviceScanKernelINS2_10policy_hubI4JoinS5_S5_y4JopJE10Policy1000EPKS5_PS5_NS0_13ScanTileStateIS5_Lb0EEES6_NS0_8NullTypeEyS5_Lb0ESE_EEvT0_T1_T2_iT3_T4_T5_,@function
        .size           _ZN3cub18CUB_300001_SM_10006detail4scan16DeviceScanKernelINS2_10policy_hubI4JoinS5_S5_y4JopJE10Policy1000EPKS5_PS5_NS0_13ScanTileStateIS5_Lb0EEES6_NS0_8NullTypeEyS5_Lb0ESE_EEvT0_T1_T2_iT3_T4_T5_,(.L_x_115 - _ZN3cub18CUB_300001_SM_10006detail4scan16DeviceScanKernelINS2_10policy_hubI4JoinS5_S5_y4JopJE10Policy1000EPKS5_PS5_NS0_13ScanTileStateIS5_Lb0EEES6_NS0_8NullTypeEyS5_Lb0ESE_EEvT0_T1_T2_iT3_T4_T5_)
        .other          _ZN3cub18CUB_300001_SM_10006detail4scan16DeviceScanKernelINS2_10policy_hubI4JoinS5_S5_y4JopJE10Policy1000EPKS5_PS5_NS0_13ScanTileStateIS5_Lb0EEES6_NS0_8NullTypeEyS5_Lb0ESE_EEvT0_T1_T2_iT3_T4_T5_,@"STO_CUDA_ENTRY STV_DEFAULT"
_ZN3cub18CUB_300001_SM_10006detail4scan16DeviceScanKernelINS2_10policy_hubI4JoinS5_S5_y4JopJE10Policy1000EPKS5_PS5_NS0_13ScanTileStateIS5_Lb0EEES6_NS0_8NullTypeEyS5_Lb0ESE_EEvT0_T1_T2_iT3_T4_T5_:
.text._ZN3cub18CUB_300001_SM_10006detail4scan16DeviceScanKernelINS2_10policy_hubI4JoinS5_S5_y4JopJE10Policy1000EPKS5_PS5_NS0_13ScanTileStateIS5_Lb0EEES6_NS0_8NullTypeEyS5_Lb0ESE_EEvT0_T1_T2_iT3_T4_T5_:
[----:B------:R-:W-:Y:S08]  /*0000*/  LDC R1, c[0x0][0x37c] ;  /* 0x0000df00ff017b82 */ /* 0x000ff00000000800 */
[----:B------:R-:W0:Y:S01]  /*0010*/  S2UR UR14, SR_CTAID.X ;  /* 0x00000000000e79c3 */ /* 0x000e220000002500 */
[----:B------:R-:W0:Y:S01]  /*0020*/  LDCU UR6, c[0x0][0x3a8] ;  /* 0x00007500ff0677ac */ /* 0x000e220008000800 */
[----:B------:R-:W1:Y:S01]  /*0030*/  LDCU.64 UR4, c[0x0][0x3b0] ;  /* 0x00007600ff0477ac */ /* 0x000e620008000a00 */
[----:B------:R-:W2:Y:S01]  /*0040*/  LDCU.64 UR10, c[0x0][0x358] ;  /* 0x00006b00ff0a77ac */ /* 0x000ea20008000a00 */
[----:B0-----:R-:W-:-:S04]  /*0050*/  UIADD3 UR6, UPT, UPT, UR14, UR6, URZ ;  /* 0x000000060e067290 */ /* 0x001fc8000fffe0ff */
[----:B------:R-:W-:-:S04]  /*0060*/  UIMAD.WIDE UR12, UR6, 0x380, URZ ;  /* 0x00000380060c78a5 */ /* 0x000fc8000f8e02ff */
[----:B-1----:R-:W-:-:S04]  /*0070*/  UIADD3 UR4, UP0, UPT, -UR12, UR4, URZ ;  /* 0x000000040c047290 */ /* 0x002fc8000ff1e1ff */
[----:B------:R-:W-:Y:S02]  /*0080*/  UIADD3.X UR5, UPT, UPT, ~UR13, UR5, URZ, UP0, !UPT ;  /* 0x000000050d057290 */ /* 0x000fe400087fe5ff */
[----:B------:R-:W-:-:S04]  /*0090*/  UISETP.GE.U32.AND UP0, UPT, UR4, 0x381, UPT ;  /* 0x000003810400788c */ /* 0x000fc8000bf06070 */
[----:B------:R-:W-:-:S09]  /*00a0*/  UISETP.GE.U32.AND.EX UP0, UPT, UR5, URZ, UPT, UP0 ;  /* 0x000000ff0500728c */ /* 0x000fd2000bf06100 */
[----:B--2---:R-:W-:Y:S05]  /*00b0*/  BRA.U !UP0, `(.L_x_0) ;  /* 0x0000001d08b07547 */ /* 0x004fea000b800000 */
[----:B------:R-:W0:Y:S01]  /*00c0*/  S2R R32, SR_TID.X ;  /* 0x0000000000207919 */ /* 0x000e220000002100 */
[----:B------:R-:W1:Y:S01]  /*00d0*/  LDCU.64 UR4, c[0x0][0x380] ;  /* 0x00007000ff0477ac */ /* 0x000e620008000a00 */
[C---:B0-----:R-:W-:Y:S02]  /*00e0*/  LOP3.LUT R0, R32.reuse, 0x1f, RZ, 0xc0, !PT ;  /* 0x0000001f20007812 */ /* 0x041fe400078ec0ff */
[----:B------:R-:W-:-:S05]  /*00f0*/  LOP3.LUT R3, R32, 0x3e0, RZ, 0xc0, !PT ;  /* 0x000003e020037812 */ /* 0x000fca00078ec0ff */
[----:B------:R-:W-:-:S05]  /*0100*/  IMAD R0, R3, 0x7, R0 ;  /* 0x0000000703007824 */ /* 0x000fca00078e0200 */
[----:B------:R-:W-:-:S04]  /*0110*/  IADD3 R0, P0, PT, R0, UR12, RZ ;  /* 0x0000000c00007c10 */ /* 0x000fc8000ff1e0ff */
[----:B------:R-:W-:Y:S01]  /*0120*/  IADD3.X R29, PT, PT, RZ, UR13, RZ, P0, !PT ;  /* 0x0000000dff1d7c10 */ /* 0x000fe200087fe4ff */
[----:B------:R-:W-:-:S03]  /*0130*/  IMAD.SHL.U32 R28, R0, 0x8, RZ ;  /* 0x00000008001c7824 */ /* 0x000fc600078e00ff */
[----:B------:R-:W-:Y:S02]  /*0140*/  SHF.L.U64.HI R29, R0, 0x3, R29 ;  /* 0x00000003001d7819 */ /* 0x000fe4000001021d */
[----:B-1----:R-:W-:-:S04]  /*0150*/  IADD3 R2, P0, PT, R28, UR4, RZ ;  /* 0x000000041c027c10 */ /* 0x002fc8000ff1e0ff */
[----:B------:R-:W-:-:S05]  /*0160*/  IADD3.X R3, PT, PT, R29, UR5, RZ, P0, !PT ;  /* 0x000000051d037c10 */ /* 0x000fca00087fe4ff */
[----:B------:R-:W2:Y:S04]  /*0170*/  LDG.E R4, desc[UR10][R2.64] ;  /* 0x0000000a02047981 */ /* 0x000ea8000c1e1900 */
[----:B------:R-:W2:Y:S04]  /*0180*/  LDG.E R5, desc[UR10][R2.64+0x4] ;  /* 0x0000040a02057981 */ /* 0x000ea8000c1e1900 */
[----:B------:R-:W3:Y:S04]  /*0190*/  LDG.E R6, desc[UR10][R2.64+0x100] ;  /* 0x0001000a02067981 */ /* 0x000ee8000c1e1900 */
[----:B------:R-:W3:Y:S04]  /*01a0*/  LDG.E R7, desc[UR10][R2.64+0x104] ;  /* 0x0001040a02077981 */ /* 0x000ee8000c1e1900 */
[----:B------:R-:W4:Y:S04]  /*01b0*/  LDG.E R8, desc[UR10][R2.64+0x200] ;  /* 0x0002000a02087981 */ /* 0x000f28000c1e1900 */
[----:B------:R-:W4:Y:S04]  /*01c0*/  LDG.E R9, desc[UR10][R2.64+0x204] ;  /* 0x0002040a02097981 */ /* 0x000f28000c1e1900 */
[----:B------:R-:W5:Y:S04]  /*01d0*/  LDG.E R10, desc[UR10][R2.64+0x300] ;  /* 0x0003000a020a7981 */ /* 0x000f68000c1e1900 */
[----:B------:R-:W5:Y:S04]  /*01e0*/  LDG.E R11, desc[UR10][R2.64+0x304] ;  /* 0x0003040a020b7981 */ /* 0x000f68000c1e1900 */
[----:B------:R-:W5:Y:S04]  /*01f0*/  LDG.E R12, desc[UR10][R2.64+0x400] ;  /* 0x0004000a020c7981 */ /* 0x000f68000c1e1900 */
[----:B------:R-:W5:Y:S04]  /*0200*/  LDG.E R13, desc[UR10][R2.64+0x404] ;  /* 0x0004040a020d7981 */ /* 0x000f68000c1e1900 */
[----:B------:R-:W5:Y:S04]  /*0210*/  LDG.E R14, desc[UR10][R2.64+0x500] ;  /* 0x0005000a020e7981 */ /* 0x000f68000c1e1900 */
[----:B------:R-:W5:Y:S04]  /*0220*/  LDG.E R15, desc[UR10][R2.64+0x504] ;  /* 0x0005040a020f7981 */ /* 0x000f68000c1e1900 */
[----:B------:R-:W5:Y:S04]  /*0230*/  LDG.E R34, desc[UR10][R2.64+0x600] ;  /* 0x0006000a02227981 */ /* 0x000f68000c1e1900 */
[----:B------:R-:W5:Y:S01]  /*0240*/  LDG.E R35, desc[UR10][R2.64+0x604] ;  /* 0x0006040a02237981 */ /* 0x000f62000c1e1900 */
[----:B------:R-:W0:Y:S01]  /*0250*/  S2UR UR7, SR_CgaCtaId ;  /* 0x00000000000779c3 */ /* 0x000e220000008800 */
[----:B------:R-:W-:Y:S01]  /*0260*/  SHF.R.U32.HI R31, RZ, 0x5, R32 ;  /* 0x00000005ff1f7819 */ /* 0x000fe20000011620 */
[----:B------:R-:W-:Y:S01]  /*0270*/  UMOV UR4, 0x400 ;  /* 0x0000040000047882 */ /* 0x000fe20000000000 */
[----:B------:R-:W1:Y:S01]  /*0280*/  S2R R30, SR_LANEID ;  /* 0x00000000001e7919 */ /* 0x000e620000000000 */
[----:B------:R-:W-:Y:S01]  /*0290*/  UISETP.NE.AND UP0, UPT, UR6, URZ, UPT ;  /* 0x000000ff0600728c */ /* 0x000fe2000bf05270 */
[----:B------:R-:W-:Y:S01]  /*02a0*/  BSSY.RECONVERGENT B0, `(.L_x_1) ;  /* 0x0000196000007945 */ /* 0x000fe20003800200 */
[----:B0-----:R-:W-:Y:S01]  /*02b0*/  ULEA UR7, UR7, UR4, 0x18 ;  /* 0x0000000407077291 */ /* 0x001fe2000f8ec0ff */
[----:B-1----:R-:W-:-:S05]  /*02c0*/  IMAD R0, R31, 0xe0, R30 ;  /* 0x000000e01f007824 */ /* 0x002fca00078e021e */
[----:B------:R-:W-:-:S05]  /*02d0*/  LEA R33, R0, UR7, 0x3 ;  /* 0x0000000700217c11 */ /* 0x000fca000f8e18ff */
[----:B------:R-:W-:Y:S01]  /*02e0*/  IMAD R0, R30, 0x30, R33 ;  /* 0x000000301e007824 */ /* 0x000fe200078e0221 */
[----:B--2---:R0:W-:Y:S04]  /*02f0*/  STS.64 [R33], R4 ;  /* 0x0000000421007388 */ /* 0x0041e80000000a00 */
[----:B---3--:R0:W-:Y:S04]  /*0300*/  STS.64 [R33+0x100], R6 ;  /* 0x0001000621007388 */ /* 0x0081e80000000a00 */
[----:B----4-:R0:W-:Y:S04]  /*0310*/  STS.64 [R33+0x200], R8 ;  /* 0x0002000821007388 */ /* 0x0101e80000000a00 */
[----:B-----5:R0:W-:Y:S04]  /*0320*/  STS.64 [R33+0x300], R10 ;  /* 0x0003000a21007388 */ /* 0x0201e80000000a00 */
[----:B------:R0:W-:Y:S04]  /*0330*/  STS.64 [R33+0x400], R12 ;  /* 0x0004000c21007388 */ /* 0x0001e80000000a00 */
[----:B------:R0:W-:Y:S04]  /*0340*/  STS.64 [R33+0x500], R14 ;  /* 0x0005000e21007388 */ /* 0x0001e80000000a00 */
[----:B------:R0:W-:Y:S01]  /*0350*/  STS.64 [R33+0x600], R34 ;  /* 0x0006002221007388 */ /* 0x0001e20000000a00 */
[----:B------:R-:W-:-:S03]  /*0360*/  NOP ;  /* 0x0000000000007918 */ /* 0x000fc60000000000 */
[----:B------:R0:W1:Y:S04]  /*0370*/  LDS.64 R2, [R0] ;  /* 0x0000000000027984 */ /* 0x0000680000000a00 */
[----:B------:R0:W2:Y:S04]  /*0380*/  LDS.64 R16, [R0+0x8] ;  /* 0x0000080000107984 */ /* 0x0000a80000000a00 */
[----:B------:R0:W3:Y:S04]  /*0390*/  LDS.64 R18, [R0+0x10] ;  /* 0x0000100000127984 */ /* 0x0000e80000000a00 */
[----:B------:R0:W4:Y:S04]  /*03a0*/  LDS.64 R20, [R0+0x18] ;  /* 0x0000180000147984 */ /* 0x0001280000000a00 */
[----:B------:R0:W0:Y:S04]  /*03b0*/  LDS.64 R22, [R0+0x20] ;  /* 0x0000200000167984 */ /* 0x0000280000000a00 */
[----:B------:R0:W0:Y:S04]  /*03c0*/  LDS.64 R24, [R0+0x28] ;  /* 0x0000280000187984 */ /* 0x0000280000000a00 */
[----:B------:R0:W0:Y:S01]  /*03d0*/  LDS.64 R26, [R0+0x30] ;  /* 0x00003000001a7984 */ /* 0x0000220000000a00 */
[----:B------:R-:W-:Y:S06]  /*03e0*/  BAR.SYNC.DEFER_BLOCKING 0x0 ;  /* 0x0000000000007b1d */ /* 0x000fec0000010000 */
[----:B------:R-:W-:Y:S05]  /*03f0*/  BRA.U UP0, `(.L_x_2) ;  /* 0x0000000500447547 */ /* 0x000fea000b800000 */
[-C--:B012---:R-:W-:Y:S01]  /*0400*/  FFMA R0, R3, R16.reuse, R17 ;  /* 0x0000001003007223 */ /* 0x087fe20000000011 */
[----:B------:R-:W-:Y:S01]  /*0410*/  FFMA R5, R2, R16, RZ ;  /* 0x0000001002057223 */ /* 0x000fe200000000ff */
[----:B------:R-:W-:Y:S02]  /*0420*/  ISETP.GE.AND P0, PT, R30, 0x1, PT ;  /* 0x000000011e00780c */ /* 0x000fe40003f06270 */
[C---:B---3--:R-:W-:Y:S01]  /*0430*/  FFMA R0, R18.reuse, R0, R19 ;  /* 0x0000000012007223 */ /* 0x048fe20000000013 */
[----:B------:R-:W-:Y:S01]  /*0440*/  FFMA R5, R18, R5, RZ ;  /* 0x0000000512057223 */ /* 0x000fe200000000ff */
[----:B------:R-:W-:Y:S02]  /*0450*/  ISETP.GE.U32.AND P2, PT, R32, 0x20, PT ;  /* 0x000000202000780c */ /* 0x000fe40003f46070 */
[C---:B----4-:R-:W-:Y:S01]  /*0460*/  FFMA R0, R20.reuse, R0, R21 ;  /* 0x0000000014007223 */ /* 0x050fe20000000015 */
[----:B------:R-:W-:Y:S01]  /*0470*/  FFMA R5, R20, R5, RZ ;  /* 0x0000000514057223 */ /* 0x000fe200000000ff */
[----:B------:R-:W-:-:S02]  /*0480*/  ISETP.NE.AND P3, PT, R30, RZ, P2 ;  /* 0x000000ff1e00720c */ /* 0x000fc40001765270 */
[C---:B------:R-:W-:Y:S01]  /*0490*/  FFMA R0, R22.reuse, R0, R23 ;  /* 0x0000000016007223 */ /* 0x040fe20000000017 */
[----:B------:R-:W-:Y:S01]  /*04a0*/  FFMA R5, R22, R5, RZ ;  /* 0x0000000516057223 */ /* 0x000fe200000000ff */
[----:B------:R-:W-:Y:S02]  /*04b0*/  ISETP.NE.AND P1, PT, R31, 0x3, PT ;  /* 0x000000031f00780c */ /* 0x000fe40003f25270 */
[C---:B------:R-:W-:Y:S01]  /*04c0*/  FFMA R0, R24.reuse, R0, R25 ;  /* 0x0000000018007223 */ /* 0x040fe20000000019 */
[----:B------:R-:W-:-:S03]  /*04d0*/  FFMA R5, R24, R5, RZ ;  /* 0x0000000518057223 */ /* 0x000fc600000000ff */
[C---:B------:R-:W-:Y:S01]  /*04e0*/  FFMA R12, R26.reuse, R0, R27 ;  /* 0x000000001a0c7223 */ /* 0x040fe2000000001b */
[----:B------:R-:W-:-:S04]  /*04f0*/  FFMA R13, R26, R5, RZ ;  /* 0x000000051a0d7223 */ /* 0x000fc800000000ff */
[----:B------:R-:W0:Y:S04]  /*0500*/  SHFL.UP PT, R4, R12, 0x1, RZ ;  /* 0x042000000c047989 */ /* 0x000e2800000e00ff */
[----:B------:R-:W1:Y:S01]  /*0510*/  SHFL.UP PT, R0, R13, 0x1, RZ ;  /* 0x042000000d007989 */ /* 0x000e6200000e00ff */
[C---:B0-----:R-:W-:Y:S01]  /*0520*/  @P0 FFMA R12, R13.reuse, R4, R12 ;  /* 0x000000040d0c0223 */ /* 0x041fe2000000000c */
[----:B-1----:R-:W-:-:S04]  /*0530*/  @P0 FFMA R13, R13, R0, RZ ;  /* 0x000000000d0d0223 */ /* 0x002fc800000000ff */
[----:B------:R-:W0:Y:S01]  /*0540*/  SHFL.UP PT, R4, R12, 0x2, RZ ;  /* 0x044000000c047989 */ /* 0x000e2200000e00ff */
[----:B------:R-:W-:-:S03]  /*0550*/  ISETP.GE.AND P0, PT, R30, 0x2, PT ;  /* 0x000000021e00780c */ /* 0x000fc60003f06270 */
[----:B------:R-:W1:Y:S10]  /*0560*/  SHFL.UP PT, R0, R13, 0x2, RZ ;  /* 0x044000000d007989 */ /* 0x000e7400000e00ff */
        /* <DEDUP_REMOVED lines=13> */
[----:B------:R-:W-:-:S03]  /*0640*/  ISETP.NE.AND P0, PT, R30, 0x1f, PT ;  /* 0x0000001f1e00780c */ /* 0x000fc60003f05270 */
[----:B------:R-:W1:Y:S10]  /*0650*/  SHFL.UP PT, R0, R13, 0x10, RZ ;  /* 0x060000000d007989 */ /* 0x000e7400000e00ff */
[----:B------:R-:W-:Y:S01]  /*0660*/  @!P0 LEA R33, R31, UR7, 0x3 ;  /* 0x000000071f218c11 */ /* 0x000fe2000f8e18ff */
[C---:B0-----:R-:W-:Y:S01]  /*0670*/  FFMA R15, R13.reuse, R4, R12 ;  /* 0x000000040d0f7223 */ /* 0x041fe2000000000c */
[----:B-1----:R-:W-:-:S05]  /*0680*/  FFMA R14, R13, R0, RZ ;  /* 0x000000000d0e7223 */ /* 0x002fca00000000ff */
[----:B------:R-:W-:Y:S01]  /*0690*/  @!P0 STS.64 [R33+0x20], R14 ;  /* 0x0000200e21008388 */ /* 0x000fe20000000a00 */
[----:B------:R-:W-:Y:S01]  /*06a0*/  BAR.SYNC.DEFER_BLOCKING 0x0 ;  /* 0x0000000000007b1d */ /* 0x000fe20000010000 */
[----:B------:R-:W-:-:S04]  /*06b0*/  ISETP.GE.AND P0, PT, R30, 0x10, PT ;  /* 0x000000101e00780c */ /* 0x000fc80003f06270 */
[----:B------:R-:W-:Y:S02]  /*06c0*/  FSEL R12, R12, R15, !P0 ;  /* 0x0000000f0c0c7208 */ /* 0x000fe40004000000 */
[----:B------:R-:W-:Y:S02]  /*06d0*/  FSEL R13, R13, R14, !P0 ;  /* 0x0000000e0d0d7208 */ /* 0x000fe40004000000 */
[----:B------:R-:W-:Y:S02]  /*06e0*/  ISETP.NE.AND P0, PT, R31, 0x2, PT ;  /* 0x000000021f00780c */ /* 0x000fe40003f05270 */
[----:B------:R-:W-:Y:S04]  /*06f0*/  SHFL.UP PT, R12, R12, 0x1, RZ ;  /* 0x042000000c0c7989 */ /* 0x000fe800000e00ff */
[----:B------:R-:W-:Y:S04]  /*0700*/  SHFL.UP PT, R13, R13, 0x1, RZ ;  /* 0x042000000d0d7989 */ /* 0x000fe800000e00ff */
[----:B------:R-:W0:Y:S04]  /*0710*/  LDS.128 R4, [UR7+0x20] ;  /* 0x00002007ff047984 */ /* 0x000e280008000c00 */
[----:B------:R-:W1:Y:S01]  /*0720*/  LDS.128 R8, [UR7+0x30] ;  /* 0x00003007ff087984 */ /* 0x000e620008000c00 */
[-C--:B0-----:R-:W-:Y:S01]  /*0730*/  FFMA R0, R5, R6.reuse, R7 ;  /* 0x0000000605007223 */ /* 0x081fe20000000007 */
[----:B------:R-:W-:-:S03]  /*0740*/  FFMA R7, R4, R6, RZ ;  /* 0x0000000604077223 */ /* 0x000fc600000000ff */
[CC--:B-1----:R-:W-:Y:S01]  /*0750*/  FFMA R9, R0.reuse, R8.reuse, R9 ;  /* 0x0000000800097223 */ /* 0x0c2fe20000000009 */
[----:B------:R-:W-:Y:S01]  /*0760*/  FSEL R6, R0, R5, !P0 ;  /* 0x0000000500067208 */ /* 0x000fe20004000000 */
[C---:B------:R-:W-:Y:S01]  /*0770*/  FFMA R5, R7.reuse, R8, RZ ;  /* 0x0000000807057223 */ /* 0x040fe200000000ff */
[----:B------:R-:W-:Y:S01]  /*0780*/  FSEL R0, R7, R4, !P0 ;  /* 0x0000000407007208 */ /* 0x000fe20004000000 */
[C---:B------:R-:W-:Y:S01]  /*0790*/  FFMA R11, R10.reuse, R9, R11 ;  /* 0x000000090a0b7223 */ /* 0x040fe2000000000b */
[----:B------:R-:W-:Y:S01]  /*07a0*/  FSEL R6, R9, R6, !P1 ;  /* 0x0000000609067208 */ /* 0x000fe20004800000 */
[----:B------:R-:W-:Y:S01]  /*07b0*/  FFMA R15, R10, R5, RZ ;  /* 0x000000050a0f7223 */ /* 0x000fe200000000ff */
[----:B------:R-:W-:Y:S02]  /*07c0*/  ISETP.NE.AND P0, PT, R32, RZ, PT ;  /* 0x000000ff2000720c */ /* 0x000fe40003f05270 */
[----:B------:R-:W-:Y:S01]  /*07d0*/  FSEL R0, R5, R0, !P1 ;  /* 0x0000000005007208 */ /* 0x000fe20004800000 */
[----:B------:R-:W-:-:S04]  /*07e0*/  @P3 FFMA R6, R13, R6, R12 ;  /* 0x000000060d063223 */ /* 0x000fc8000000000c */
[----:B------:R-:W-:Y:S01]  /*07f0*/  @P3 FFMA R0, R13, R0, RZ ;  /* 0x000000000d003223 */ /* 0x000fe200000000ff */
[----:B------:R-:W-:-:S03]  /*0800*/  @P2 MOV R12, R6 ;  /* 0x00000006000c2202 */ /* 0x000fc60000000f00 */
[----:B------:R-:W-:Y:S02]  /*0810*/  @P2 IMAD.MOV.U32 R13, RZ, RZ, R0 ;  /* 0x000000ffff0d2224 */ /* 0x000fe400078e0000 */
[C---:B------:R-:W-:Y:S02]  /*0820*/  FFMA R5, R2.reuse, R12, R3 ;  /* 0x0000000c02057223 */ /* 0x040fe40000000003 */
[----:B------:R-:W-:Y:S01]  /*0830*/  FFMA R4, R2, R13, RZ ;  /* 0x0000000d02047223 */ /* 0x000fe200000000ff */
[----:B------:R-:W-:Y:S06]  /*0840*/  @P0 BRA `(.L_x_3) ;  /* 0x0000001000ec0947 */ /* 0x000fec0003800000 */
[----:B------:R-:W0:Y:S01]  /*0850*/  LDC.64 R6, c[0x0][0x3a0] ;  /* 0x0000e800ff067b82 */ /* 0x000e220000000a00 */
[----:B------:R-:W-:Y:S02]  /*0860*/  HFMA2 R13, -RZ, RZ, 0, 6.020069122314453125e-06 ;  /* 0x00000065ff0d7431 */ /* 0x000fe400000001ff */
[----:B------:R-:W-:Y:S01]  /*0870*/  IMAD.MOV.U32 R5, RZ, RZ, R3 ;  /* 0x000000ffff057224 */ /* 0x000fe200078e0003 */
[----:B------:R-:W-:-:S04]  /*0880*/  MOV R4, R2 ;  /* 0x0000000200047202 */ /* 0x000fc80000000f00 */
[----:B------:R-:W1:Y:S01]  /*0890*/  LDC.64 R8, c[0x0][0x390] ;  /* 0x0000e400ff087b82 */ /* 0x000e620000000a00 */
[----:B0-----:R0:W-:Y:S04]  /*08a0*/  ST.E.STRONG.GPU desc[UR10][R6.64+0x100], R15 ;  /* 0x0001000f06007985 */ /* 0x0011e8000c10f90a */
[----:B------:R0:W-:Y:S01]  /*08b0*/  ST.E.STRONG.GPU desc[UR10][R6.64+0x104], R11 ;  /* 0x0001040b06007985 */ /* 0x0001e2000c10f90a */
[----:B------:R-:W-:Y:S06]  /*08c0*/  MEMBAR.ALL.GPU ;  /* 0x0000000000007992 */ /* 0x000fec000000a000 */
[----:B------:R-:W-:-:S00]  /*08d0*/  ERRBAR ;  /* 0x00000000000079ab */ /* 0x000fc00000000000 */
[----:B------:R-:W-:Y:S06]  /*08e0*/  CGAERRBAR ;  /* 0x00000000000075ab */ /* 0x000fec0000000000 */
[----:B-1----:R0:W-:Y:S01]  /*08f0*/  ST.E.STRONG.GPU desc[UR10][R8.64+0x80], R13 ;  /* 0x0000800d08007985 */ /* 0x0021e2000c10f90a */
[----:B------:R-:W-:Y:S05]  /*0900*/  BRA `(.L_x_3) ;  /* 0x0000001000bc7947 */ /* 0x000fea0003800000 */
.L_x_2:
[-C--:B012---:R-:W-:Y:S01]  /*0910*/  FFMA R0, R3, R16.reuse, R17 ;  /* 0x0000001003007223 */ /* 0x087fe20000000011 */
[----:B------:R-:W-:Y:S01]  /*0920*/  FFMA R5, R2, R16, RZ ;  /* 0x0000001002057223 */ /* 0x000fe200000000ff */
[----:B------:R-:W-:Y:S02]  /*0930*/  ISETP.GE.AND P0, PT, R30, 0x1, PT ;  /* 0x000000011e00780c */ /* 0x000fe40003f06270 */
[C---:B---3--:R-:W-:Y:S01]  /*0940*/  FFMA R0, R18.reuse, R0, R19 ;  /* 0x0000000012007223 */ /* 0x048fe20000000013 */
[----:B------:R-:W-:Y:S01]  /*0950*/  FFMA R5, R18, R5, RZ ;  /* 0x0000000512057223 */ /* 0x000fe200000000ff */
[C---:B------:R-:W-:Y:S02]  /*0960*/  ISETP.NE.AND P1, PT, R31.reuse, 0x2, PT ;  /* 0x000000021f00780c */ /* 0x040fe40003f25270 */
[C---:B----4-:R-:W-:Y:S01]  /*0970*/  FFMA R0, R20.reuse, R0, R21 ;  /* 0x0000000014007223 */ /* 0x050fe20000000015 */
[----:B------:R-:W-:Y:S01]  /*0980*/  FFMA R5, R20, R5, RZ ;  /* 0x0000000514057223 */ /* 0x000fe200000000ff */
[----:B------:R-:W-:-:S02]  /*0990*/  ISETP.NE.AND P2, PT, R31, 0x3, PT ;  /* 0x000000031f00780c */ /* 0x000fc40003f45270 */
[C---:B------:R-:W-:Y:S01]  /*09a0*/  FFMA R0, R22.reuse, R0, R23 ;  /* 0x0000000016007223 */ /* 0x040fe20000000017 */
[----:B------:R-:W-:-:S03]  /*09b0*/  FFMA R5, R22, R5, RZ ;  /* 0x0000000516057223 */ /* 0x000fc600000000ff */
        /* <DEDUP_REMOVED lines=34> */
[----:B------:R-:W-:Y:S02]  /*0be0*/  ISETP.GT.U32.AND P0, PT, R32, 0x1f, PT ;  /* 0x0000001f2000780c */ /* 0x000fe40003f04070 */
[----:B------:R-:W-:Y:S02]  /*0bf0*/  SHFL.UP PT, R9, R9, 0x1, RZ ;  /* 0x0420000009097989 */ /* 0x000fe400000e00ff */
[----:B------:R-:W-:Y:S02]  /*0c00*/  ISETP.NE.AND P3, PT, R30, RZ, P0 ;  /* 0x000000ff1e00720c */ /* 0x000fe40000765270 */
[----:B------:R-:W-:Y:S04]  /*0c10*/  SHFL.UP PT, R8, R8, 0x1, RZ ;  /* 0x0420000008087989 */ /* 0x000fe800000e00ff */
[----:B------:R-:W0:Y:S04]  /*0c20*/  LDS.128 R4, [UR7+0x20] ;  /* 0x00002007ff047984 */ /* 0x000e280008000c00 */
[----:B------:R-:W1:Y:S01]  /*0c30*/  LDS.128 R12, [UR7+0x30] ;  /* 0x00003007ff0c7984 */ /* 0x000e620008000c00 */
[-C--:B0-----:R-:W-:Y:S01]  /*0c40*/  FFMA R11, R4, R6.reuse, RZ ;  /* 0x00000006040b7223 */ /* 0x081fe200000000ff */
[----:B------:R-:W-:-:S04]  /*0c50*/  FFMA R6, R5, R6, R7 ;  /* 0x0000000605067223 */ /* 0x000fc80000000007 */
[C---:B------:R-:W-:Y:S01]  /*0c60*/  FSEL R4, R11.reuse, R4, !P1 ;  /* 0x000000040b047208 */ /* 0x040fe20004800000 */
[-C--:B-1----:R-:W-:Y:S01]  /*0c70*/  FFMA R11, R11, R12.reuse, RZ ;  /* 0x0000000c0b0b7223 */ /* 0x082fe200000000ff */
[C---:B------:R-:W-:Y:S01]  /*0c80*/  FFMA R12, R6.reuse, R12, R13 ;  /* 0x0000000c060c7223 */ /* 0x040fe2000000000d */
[----:B------:R-:W-:Y:S02]  /*0c90*/  FSEL R5, R6, R5, !P1 ;  /* 0x0000000506057208 */ /* 0x000fe40004800000 */
[C---:B------:R-:W-:Y:S01]  /*0ca0*/  FFMA R38, R14.reuse, R11, RZ ;  /* 0x0000000b0e267223 */ /* 0x040fe200000000ff */
[----:B------:R-:W-:Y:S01]  /*0cb0*/  FSEL R4, R11, R4, !P2 ;  /* 0x000000040b047208 */ /* 0x000fe20005000000 */
[----:B------:R-:W-:Y:S01]  /*0cc0*/  FFMA R31, R14, R12, R15 ;  /* 0x0000000c0e1f7223 */ /* 0x000fe2000000000f */
[----:B------:R-:W-:-:S03]  /*0cd0*/  FSEL R5, R12, R5, !P2 ;  /* 0x000000050c057208 */ /* 0x000fc60005000000 */
[C---:B------:R-:W-:Y:S02]  /*0ce0*/  @P3 FFMA R4, R9.reuse, R4, RZ ;  /* 0x0000000409043223 */ /* 0x040fe400000000ff */
[----:B------:R-:W-:Y:S02]  /*0cf0*/  @P3 FFMA R5, R9, R5, R8 ;  /* 0x0000000509053223 */ /* 0x000fe40000000008 */
[----:B------:R-:W-:-:S03]  /*0d00*/  @P0 IMAD.MOV.U32 R9, RZ, RZ, R4 ;  /* 0x000000ffff090224 */ /* 0x000fc600078e0004 */
[----:B------:R-:W-:Y:S01]  /*0d10*/  @P0 MOV R8, R5 ;  /* 0x0000000500080202 */ /* 0x000fe20000000f00 */
[----:B------:R-:W-:Y:S06]  /*0d20*/  @P0 BRA `(.L_x_4) ;  /* 0x0000000c00800947 */ /* 0x000fec0003800000 */
[----:B------:R-:W-:Y:S01]  /*0d30*/  ISETP.NE.AND P0, PT, R32, RZ, PT ;  /* 0x000000ff2000720c */ /* 0x000fe20003f05270 */
[----:B------:R-:W0:Y:S01]  /*0d40*/  LDC.64 R4, c[0x0][0x390] ;  /* 0x0000e400ff047b82 */ /* 0x000e220000000a00 */
[----:B------:R-:W-:Y:S01]  /*0d50*/  IMAD.U32 R13, RZ, RZ, UR6 ;  /* 0x00000006ff0d7e24 */ /* 0x000fe2000f8e00ff */
[----:B------:R-:W-:Y:S01]  /*0d60*/  MOV R7, UR6 ;  /* 0x0000000600077c02 */ /* 0x000fe20008000f00 */
[----:B------:R-:W1:Y:S01]  /*0d70*/  LDCU UR4, c[0x0][0x370] ;  /* 0x00006e00ff0477ac */ /* 0x000e620008000800 */
[----:B------:R-:W-:-:S04]  /*0d80*/  LOP3.LUT R32, RZ, R32, RZ, 0x33, !PT ;  /* 0x00000020ff207212 */ /* 0x000fc800078e33ff */
[----:B------:R-:W-:-:S04]  /*0d90*/  IADD3 R36, PT, PT, R32, UR6, RZ ;  /* 0x0000000620247c10 */ /* 0x000fc8000fffe0ff */
[----:B------:R-:W2:Y:S01]  /*0da0*/  @!P0 LDC.64 R10, c[0x0][0x398] ;  /* 0x0000e600ff0a8b82 */ /* 0x000ea20000000a00 */
[----:B------:R3:W-:Y:S04]  /*0db0*/  @!P0 STS [UR7+0x14], R38 ;  /* 0x00001426ff008988 */ /* 0x0007e80008000807 */
[----:B------:R3:W-:Y:S01]  /*0dc0*/  @!P0 STS [UR7+0x18], R31 ;  /* 0x0000181fff008988 */ /* 0x0007e20008000807 */
[----:B-1----:R-:W-:Y:S01]  /*0dd0*/  UISETP.GT.U32.AND UP0, UPT, UR4, 0x1f3, UPT ;  /* 0x000001f30400788c */ /* 0x002fe2000bf04070 */
[----:B0-----:R-:W-:-:S04]  /*0de0*/  IMAD.WIDE R6, R7, 0x4, R4 ;  /* 0x0000000407067825 */ /* 0x001fc800078e0204 */
[----:B--2---:R-:W-:-:S04]  /*0df0*/  @!P0 IMAD.WIDE R10, R13, 0x8, R10 ;  /* 0x000000080d0a8825 */ /* 0x004fc800078e020a */
[----:B------:R-:W-:Y:S01]  /*0e00*/  @!P0 IMAD.MOV.U32 R13, RZ, RZ, 0x64 ;  /* 0x00000064ff0d8424 */ /* 0x000fe200078e00ff */
[----:B------:R3:W-:Y:S04]  /*0e10*/  @!P0 ST.E.STRONG.GPU desc[UR10][R10.64+0x100], R38 ;  /* 0x000100260a008985 */ /* 0x0007e8000c10f90a */
[----:B------:R3:W-:Y:S01]  /*0e20*/  @!P0 ST.E.STRONG.GPU desc[UR10][R10.64+0x104], R31 ;  /* 0x0001041f0a008985 */ /* 0x0007e2000c10f90a */
[----:B------:R-:W-:Y:S06]  /*0e30*/  @!P0 MEMBAR.ALL.GPU ;  /* 0x0000000000008992 */ /* 0x000fec000000a000 */
[----:B------:R-:W-:-:S00]  /*0e40*/  @!P0 ERRBAR ;  /* 0x00000000000089ab */ /* 0x000fc00000000000 */
[----:B------:R-:W-:Y:S06]  /*0e50*/  @!P0 CGAERRBAR ;  /* 0x00000000000085ab */ /* 0x000fec0000000000 */
[----:B------:R3:W-:Y:S01]  /*0e60*/  @!P0 ST.E.STRONG.GPU desc[UR10][R6.64+0x80], R13 ;  /* 0x0000800d06008985 */ /* 0x0007e2000c10f90a */
[----:B------:R-:W-:Y:S05]  /*0e70*/  BRA.U UP0, `(.L_x_5) ;  /* 0x0000000100087547 */ /* 0x000fea000b800000 */
[----:B------:R0:W-:Y:S06]  /*0e80*/  MEMBAR.SC.CTA ;  /* 0x0000000000007992 */ /* 0x0001ec0000000000 */
[----:B0-----:R-:W-:Y:S05]  /*0e90*/  BRA `(.L_x_6) ;  /* 0x0000000000087947 */ /* 0x001fea0003800000 */
.L_x_5:
[----:B------:R-:W-:Y:S05]  /*0ea0*/  NANOSLEEP 0x1c2 ;  /* 0x000001c20000795d */ /* 0x000fea0003800000 */
[----:B------:R-:W-:Y:S01]  /*0eb0*/  NOP ;  /* 0x0000000000007918 */ /* 0x000fe20000000000 */
.L_x_6:
[----:B------:R-:W-:-:S07]  /*0ec0*/  IMAD.WIDE R4, R36, 0x4, R4 ;  /* 0x0000000424047825 */ /* 0x000fce00078e0204 */
.L_x_8:
[----:B------:R-:W2:Y:S01]  /*0ed0*/  LD.E.STRONG.GPU R0, desc[UR10][R4.64+0x80] ;  /* 0x0000800a04007980 */ /* 0x000ea2000c10f900 */
[----:B------:R-:W-:Y:S05]  /*0ee0*/  YIELD ;  /* 0x0000000000007946 */ /* 0x000fea0003800000 */
[----:B--2---:R-:W-:Y:S01]  /*0ef0*/  ISETP.NE.AND P0, PT, R0, 0x63, PT ;  /* 0x000000630000780c */ /* 0x004fe20003f05270 */
[----:B------:R-:W-:Y:S06]  /*0f00*/  MEMBAR.SC.GPU ;  /* 0x0000000000007992 */ /* 0x000fec0000002000 */
[----:B------:R-:W-:-:S00]  /*0f10*/  ERRBAR ;  /* 0x00000000000079ab */ /* 0x000fc00000000000 */
[----:B------:R-:W-:Y:S06]  /*0f20*/  CGAERRBAR ;  /* 0x00000000000075ab */ /* 0x000fec0000000000 */
[----:B------:R-:W-:Y:S01]  /*0f30*/  CCTL.IVALL ;  /* 0x00000000ff00798f */ /* 0x000fe20002000000 */
[----:B------:R-:W-:-:S03]  /*0f40*/  UMOV UR4, 0xffffffff ;  /* 0xffffffff00047882 */ /* 0x000fc60000000000 */
[----:B------:R-:W-:Y:S05]  /*0f50*/  BRA.DIV UR4, `(.L_x_7) ;  /* 0x0000003204347947 */ /* 0x000fea000b800000 */
[----:B------:R-:W-:-:S13]  /*0f60*/  VOTE.ANY P0, !P0 ;  /* 0x0000000000ff7806 */ /* 0x000fda0004000100 */
.L_x_46:
[----:B------:R-:W-:Y:S05]  /*0f70*/  @P0 BRA `(.L_x_8) ;  /* 0xfffffffc00d40947 */ /* 0x000fea000383ffff */
[----:B------:R-:W-:Y:S01]  /*0f80*/  ISETP.NE.AND P0, PT, R0, 0x65, PT ;  /* 0x000000650000780c */ /* 0x000fe20003f05270 */
[----:B------:R-:W-:-:S12]  /*0f90*/  BSSY.RECONVERGENT B1, `(.L_x_9) ;  /* 0x000000d000017945 */ /* 0x000fd80003800200 */
[----:B------:R-:W-:Y:S05]  /*0fa0*/  @!P0 BRA `(.L_x_10) ;  /* 0x00000000001c8947 */ /* 0x000fea0003800000 */
[----:B------:R-:W-:-:S13]  /*0fb0*/  ISETP.NE.AND P1, PT, R0, 0x64, PT ;  /* 0x000000640000780c */ /* 0x000fda0003f25270 */
[----:B------:R-:W-:Y:S05]  /*0fc0*/  @P1 BRA `(.L_x_11) ;  /* 0x0000000000241947 */ /* 0x000fea0003800000 */
[----:B---3--:R-:W0:Y:S02]  /*0fd0*/  LDC.64 R10, c[0x0][0x398] ;  /* 0x0000e600ff0a7b82 */ /* 0x008e240000000a00 */
[----:B0-----:R-:W-:-:S05]  /*0fe0*/  IMAD.WIDE R10, R36, 0x8, R10 ;  /* 0x00000008240a7825 */ /* 0x001fca00078e020a */
[----:B------:R1:W5:Y:S04]  /*0ff0*/  LD.E.STRONG.GPU R5, desc[UR10][R10.64+0x100] ;  /* 0x0001000a0a057980 */ /* 0x000368000c10f900 */
[----:B------:R1:W5:Y:S01]  /*1000*/  LD.E.STRONG.GPU R6, desc[UR10][R10.64+0x104] ;  /* 0x0001040a0a067980 */ /* 0x000362000c10f900 */
[----:B------:R-:W-:Y:S05]  /*1010*/  BRA `(.L_x_11) ;  /* 0x0000000000107947 */ /* 0x000fea0003800000 */
.L_x_10:
[----:B---3--:R-:W0:Y:S02]  /*1020*/  LDC.64 R10, c[0x0][0x3a0] ;  /* 0x0000e800ff0a7b82 */ /* 0x008e240000000a00 */
[----:B0-----:R-:W-:-:S05]  /*1030*/  IMAD.WIDE R10, R36, 0x8, R10 ;  /* 0x00000008240a7825 */ /* 0x001fca00078e020a */
[----:B------:R0:W5:Y:S04]  /*1040*/  LD.E.STRONG.GPU R5, desc[UR10][R10.64+0x100] ;  /* 0x0001000a0a057980 */ /* 0x000168000c10f900 */
[----:B------:R0:W5:Y:S02]  /*1050*/  LD.E.STRONG.GPU R6, desc[UR10][R10.64+0x104] ;  /* 0x0001040a0a067980 */ /* 0x000164000c10f900 */
.L_x_11:
[----:B------:R-:W-:Y:S05]  /*1060*/  BSYNC.RECONVERGENT B1 ;  /* 0x0000000000017941 */ /* 0x000fea0003800200 */
.L_x_9:
[----:B------:R-:W-:-:S03]  /*1070*/  UMOV UR4, 0xffffffff ;  /* 0xffffffff00047882 */ /* 0x000fc60000000000 */
[----:B------:R-:W-:Y:S05]  /*1080*/  BRA.DIV UR4, `(.L_x_12) ;  /* 0x0000003204087947 */ /* 0x000fea000b800000 */
[----:B------:R-:W2:Y:S01]  /*1090*/  S2R R35, SR_GEMASK ;  /* 0x0000000000237919 */ /* 0x000ea20000003c00 */
[----:B------:R-:W-:Y:S01]  /*10a0*/  VOTE.ANY R37, PT, !P0 ;  /* 0x0000000000257806 */ /* 0x000fe200040e0100 */
[C---:B------:R-:W-:Y:S01]  /*10b0*/  VIADD R33, R30.reuse, 0x4 ;  /* 0x000000041e217836 */ /* 0x040fe20000000000 */
[C---:B------:R-:W-:Y:S01]  /*10c0*/  IADD3 R34, PT, PT, R30.reuse, 0x2, RZ ;  /* 0x000000021e227810 */ /* 0x040fe20007ffe0ff */
[----:B------:R-:W4:Y:S01]  /*10d0*/  LDC.64 R14, c[0x0][0x390] ;  /* 0x0000e400ff0e7b82 */ /* 0x000f220000000a00 */
[----:B------:R-:W-:-:S07]  /*10e0*/  IADD3 R32, PT, PT, R30, 0x8, RZ ;  /* 0x000000081e207810 */ /* 0x000fce0007ffe0ff */
[----:B---3--:R-:W3:Y:S01]  /*10f0*/  LDC.64 R12, c[0x0][0x398] ;  /* 0x0000e600ff0c7b82 */ /* 0x008ee20000000a00 */
[----:B----4-:R-:W-:Y:S02]  /*1100*/  IADD3 R14, P4, PT, R14, 0x80, RZ ;  /* 0x000000800e0e7810 */ /* 0x010fe40007f9e0ff */
[----:B--2---:R-:W-:-:S03]  /*1110*/  LOP3.LUT R37, R37, 0x80000000, R35, 0xec, !PT ;  /* 0x8000000025257812 */ /* 0x004fc600078eec23 */
[----:B------:R-:W-:Y:S01]  /*1120*/  IMAD.X R39, RZ, RZ, R15, P4 ;  /* 0x000000ffff277224 */ /* 0x000fe200020e060f */
[----:B---3--:R-:W-:Y:S01]  /*1130*/  IADD3 R12, P3, PT, R12, 0x100, RZ ;  /* 0x000001000c0c7810 */ /* 0x008fe20007f7e0ff */
[----:B------:R-:W-:-:S03]  /*1140*/  VIADD R4, R37, 0xffffffff ;  /* 0xffffffff25047836 */ /* 0x000fc60000000000 */
[----:B------:R-:W-:Y:S02]  /*1150*/  IADD3.X R13, PT, PT, RZ, R13, RZ, P3, !PT ;  /* 0x0000000dff0d7210 */ /* 0x000fe40001ffe4ff */
[----:B------:R-:W-:-:S04]  /*1160*/  LOP3.LUT R4, R37, R4, RZ, 0xc, !PT ;  /* 0x0000000425047212 */ /* 0x000fc800078e0cff */
[----:B------:R-:W0:Y:S02]  /*1170*/  POPC R45, R4 ;  /* 0x00000004002d7309 */ /* 0x000e240000000000 */
[----:B01---5:R-:W0:Y:S01]  /*1180*/  SHFL.DOWN PT, R10, R5, 0x1, R45 ;  /* 0x08200000050a7989 */ /* 0x023e2200000e002d */
[----:B------:R-:W-:-:S03]  /*1190*/  ISETP.GE.AND P0, PT, R30, R45, PT ;  /* 0x0000002d1e00720c */ /* 0x000fc60003f06270 */
[----:B------:R-:W1:Y:S10]  /*11a0*/  SHFL.DOWN PT, R44, R6, 0x1, R45 ;  /* 0x08200000062c7989 */ /* 0x000e7400000e002d */
[C---:B0-----:R-:W-:Y:S01]  /*11b0*/  @!P0 FFMA R10, R5.reuse, R10, RZ ;  /* 0x0000000a050a8223 */ /* 0x041fe200000000ff */
[----:B-1----:R-:W-:-:S04]  /*11c0*/  @!P0 FFMA R44, R5, R44, R6 ;  /* 0x0000002c052c8223 */ /* 0x002fc80000000006 */
[----:B------:R-:W-:Y:S01]  /*11d0*/  @!P0 MOV R5, R10 ;  /* 0x0000000a00058202 */ /* 0x000fe20000000f00 */
[----:B------:R-:W-:Y:S01]  /*11e0*/  @!P0 IMAD.MOV.U32 R6, RZ, RZ, R44 ;  /* 0x000000ffff068224 */ /* 0x000fe200078e002c */
[----:B------:R-:W-:-:S03]  /*11f0*/  ISETP.GT.AND P0, PT, R34, R45, PT ;  /* 0x0000002d2200720c */ /* 0x000fc60003f04270 */
[----:B------:R-:W0:Y:S04]  /*1200*/  SHFL.DOWN PT, R10, R5, 0x2, R45 ;  /* 0x08400000050a7989 */ /* 0x000e2800000e002d */
[----:B------:R-:W1:Y:S06]  /*1210*/  SHFL.DOWN PT, R44, R6, 0x2, R45 ;  /* 0x08400000062c7989 */ /* 0x000e6c00000e002d */
[C---:B0-----:R-:W-:Y:S01]  /*1220*/  @!P0 FFMA R10, R5.reuse, R10, RZ ;  /* 0x0000000a050a8223 */ /* 0x041fe200000000ff */
[----:B-1----:R-:W-:-:S03]  /*1230*/  @!P0 FFMA R44, R5, R44, R6 ;  /* 0x0000002c052c8223 */ /* 0x002fc60000000006 */
[----:B------:R-:W-:Y:S02]  /*1240*/  @!P0 IMAD.MOV.U32 R5, RZ, RZ, R10 ;  /* 0x000000ffff058224 */ /* 0x000fe400078e000a */
[----:B------:R-:W0:Y:S01]  /*1250*/  LDC.64 R10, c[0x0][0x3a0] ;  /* 0x0000e800ff0a7b82 */ /* 0x000e220000000a00 */
[----:B------:R-:W-:Y:S02]  /*1260*/  @!P0 MOV R6, R44 ;  /* 0x0000002c00068202 */ /* 0x000fe40000000f00 */
[----:B------:R-:W1:Y:S01]  /*1270*/  SHFL.DOWN PT, R4, R5, 0x4, R45 ;  /* 0x0880000005047989 */ /* 0x000e6200000e002d */
[----:B------:R-:W-:-:S03]  /*1280*/  ISETP.GT.AND P0, PT, R33, R45, PT ;  /* 0x0000002d2100720c */ /* 0x000fc60003f04270 */
[----:B------:R-:W2:Y:S01]  /*1290*/  SHFL.DOWN PT, R44, R6, 0x4, R45 ;  /* 0x08800000062c7989 */ /* 0x000ea200000e002d */
[----:B0-----:R-:W-:-:S09]  /*12a0*/  IADD3 R10, P2, PT, R10, 0x100, RZ ;  /* 0x000001000a0a7810 */ /* 0x001fd20007f5e0ff */
[C---:B-1----:R-:W-:Y:S01]  /*12b0*/  @!P0 FFMA R4, R5.reuse, R4, RZ ;  /* 0x0000000405048223 */ /* 0x042fe200000000ff */
[----:B------:R-:W-:Y:S02]  /*12c0*/  IMAD.X R11, RZ, RZ, R11, P2 ;  /* 0x000000ffff0b7224 */ /* 0x000fe400010e060b */
[----:B--2---:R-:W-:Y:S02]  /*12d0*/  @!P0 FFMA R44, R5, R44, R6 ;  /* 0x0000002c052c8223 */ /* 0x004fe40000000006 */
[----:B------:R-:W-:Y:S02]  /*12e0*/  @!P0 MOV R5, R4 ;  /* 0x0000000400058202 */ /* 0x000fe40000000f00 */
[----:B------:R-:W-:Y:S01]  /*12f0*/  @!P0 IMAD.MOV.U32 R6, RZ, RZ, R44 ;  /* 0x000000ffff068224 */ /* 0x000fe200078e002c */
[----:B------:R-:W-:Y:S02]  /*1300*/  ISETP.GT.AND P0, PT, R32, R45, PT ;  /* 0x0000002d2000720c */ /* 0x000fe40003f04270 */
[----:B------:R-:W0:Y:S04]  /*1310*/  SHFL.DOWN PT, R4, R5, 0x8, R45 ;  /* 0x0900000005047989 */ /* 0x000e2800000e002d */
[----:B------:R-:W1:Y:S07]  /*1320*/  SHFL.DOWN PT, R44, R6, 0x8, R45 ;  /* 0x09000000062c7989 */ /* 0x000e6e00000e002d */
[C---:B0-----:R-:W-:Y:S01]  /*1330*/  @!P0 FFMA R4, R5.reuse, R4, RZ ;  /* 0x0000000405048223 */ /* 0x041fe200000000ff */
[----:B-1----:R-:W-:-:S03]  /*1340*/  @!P0 FFMA R44, R5, R44, R6 ;  /* 0x0000002c052c8223 */ /* 0x002fc60000000006 */
[----:B------:R-:W-:Y:S02]  /*1350*/  @!P0 IMAD.MOV.U32 R5, RZ, RZ, R4 ;  /* 0x000000ffff058224 */ /* 0x000fe400078e0004 */
[----:B------:R-:W-:Y:S01]  /*1360*/  VIADD R4, R30, 0x10 ;  /* 0x000000101e047836 */ /* 0x000fe20000000000 */
[----:B------:R-:W-:Y:S02]  /*1370*/  @!P0 MOV R6, R44 ;  /* 0x0000002c00068202 */ /* 0x000fe40000000f00 */
[----:B------:R-:W0:Y:S01]  /*1380*/  SHFL.DOWN PT, R42, R5, 0x10, R45 ;  /* 0x0a000000052a7989 */ /* 0x000e2200000e002d */
[----:B------:R-:W-:Y:S02]  /*1390*/  ISETP.NE.AND P0, PT, R0, 0x65, PT ;  /* 0x000000650000780c */ /* 0x000fe40003f05270 */
[----:B------:R-:W-:Y:S01]  /*13a0*/  ISETP.GT.AND P1, PT, R4, R45, PT ;  /* 0x0000002d0400720c */ /* 0x000fe20003f24270 */
[----:B------:R-:W1:Y:S10]  /*13b0*/  SHFL.DOWN PT, R44, R6, 0x10, R45 ;  /* 0x0a000000062c7989 */ /* 0x000e7400000e002d */
[----:B------:R-:W-:-:S02]  /*13c0*/  VOTE.ALL P0, P0 ;  /* 0x0000000000ff7806 */ /* 0x000fc40000000000 */
[C---:B0-----:R-:W-:Y:S01]  /*13d0*/  @!P1 FFMA R42, R5.reuse, R42, RZ ;  /* 0x0000002a052a9223 */ /* 0x041fe200000000ff */
[----:B-1----:R-:W-:-:S04]  /*13e0*/  @!P1 FFMA R44, R5, R44, R6 ;  /* 0x0000002c052c9223 */ /* 0x002fc80000000006 */
[----:B------:R-:W-:Y:S02]  /*13f0*/  @!P1 MOV R5, R42 ;  /* 0x0000002a00059202 */ /* 0x000fe40000000f00 */
[----:B------:R-:W-:-:S07]  /*1400*/  @!P1 MOV R6, R44 ;  /* 0x0000002c00069202 */ /* 0x000fce0000000f00 */
.L_x_60:
[----:B------:R-:W-:Y:S05]  /*1410*/  @!P0 BRA `(.L_x_13) ;  /* 0x0000000400348947 */ /* 0x000fea0003800000 */
.L_x_20:
[----:B------:R-:W-:Y:S01]  /*1420*/  IMAD.MOV.U32 R15, RZ, RZ, R39 ;  /* 0x000000ffff0f7224 */ /* 0x000fe200078e0027 */
[----:B------:R-:W-:Y:S05]  /*1430*/  YIELD ;  /* 0x0000000000007946 */ /* 0x000fea0003800000 */
[----:B------:R-:W-:-:S07]  /*1440*/  IMAD.WIDE R44, R36, 0x4, R14 ;  /* 0x00000004242c7825 */ /* 0x000fce00078e020e */
.L_x_15:
        /* <DEDUP_REMOVED lines=10> */
.L_x_63:
[----:B------:R-:W-:Y:S05]  /*14f0*/  @P0 BRA `(.L_x_15) ;  /* 0xfffffffc00d40947 */ /* 0x000fea000383ffff */
[----:B------:R-:W-:Y:S01]  /*1500*/  ISETP.NE.AND P1, PT, R15, 0x65, PT ;  /* 0x000000650f00780c */ /* 0x000fe20003f25270 */
[----:B------:R-:W-:-:S12]  /*1510*/  BSSY.RECONVERGENT B1, `(.L_x_16) ;  /* 0x000000b000017945 */ /* 0x000fd80003800200 */
[----:B------:R-:W-:Y:S05]  /*1520*/  @!P1 BRA `(.L_x_17) ;  /* 0x0000000000189947 */ /* 0x000fea0003800000 */
[----:B------:R-:W-:-:S13]  /*1530*/  ISETP.NE.AND P0, PT, R15, 0x64, PT ;  /* 0x000000640f00780c */ /* 0x000fda0003f05270 */
[----:B------:R-:W-:Y:S05]  /*1540*/  @P0 BRA `(.L_x_18) ;  /* 0x00000000001c0947 */ /* 0x000fea0003800000 */
[----:B------:R-:W-:-:S05]  /*1550*/  IMAD.WIDE R44, R36, 0x8, R12 ;  /* 0x00000008242c7825 */ /* 0x000fca00078e020c */
[----:B------:R1:W5:Y:S04]  /*1560*/  LD.E.STRONG.GPU R41, desc[UR10][R44.64+-0x100] ;  /* 0xffff000a2c297980 */ /* 0x000368000c10f900 */
[----:B------:R1:W5:Y:S01]  /*1570*/  LD.E.STRONG.GPU R42, desc[UR10][R44.64+-0xfc] ;  /* 0xffff040a2c2a7980 */ /* 0x000362000c10f900 */
[----:B------:R-:W-:Y:S05]  /*1580*/  BRA `(.L_x_18) ;  /* 0x00000000000c7947 */ /* 0x000fea0003800000 */
.L_x_17:
[----:B------:R-:W-:-:S05]  /*1590*/  IMAD.WIDE R44, R36, 0x8, R10 ;  /* 0x00000008242c7825 */ /* 0x000fca00078e020a */
[----:B------:R0:W5:Y:S04]  /*15a0*/  LD.E.STRONG.GPU R41, desc[UR10][R44.64+-0x100] ;  /* 0xffff000a2c297980 */ /* 0x000168000c10f900 */
[----:B------:R0:W5:Y:S02]  /*15b0*/  LD.E.STRONG.GPU R42, desc[UR10][R44.64+-0xfc] ;  /* 0xffff040a2c2a7980 */ /* 0x000164000c10f900 */
.L_x_18:
[----:B------:R-:W-:Y:S05]  /*15c0*/  BSYNC.RECONVERGENT B1 ;  /* 0x0000000000017941 */ /* 0x000fea0003800200 */
.L_x_16:
[----:B------:R-:W-:-:S03]  /*15d0*/  UMOV UR4, 0xffffffff ;  /* 0xffffffff00047882 */ /* 0x000fc60000000000 */
[----:B------:R-:W-:Y:S05]  /*15e0*/  BRA.DIV UR4, `(.L_x_19) ;  /* 0x0000003204787947 */ /* 0x000fea000b800000 */
[----:B------:R-:W-:Y:S01]  /*15f0*/  VOTE.ANY R37, PT, !P1 ;  /* 0x0000000000257806 */ /* 0x000fe200048e0100 */
[----:B-----5:R-:W-:Y:S02]  /*1600*/  IMAD.MOV.U32 R43, RZ, RZ, R42 ;  /* 0x000000ffff2b7224 */ /* 0x020fe400078e002a */
[----:B------:R-:W-:Y:S01]  /*1610*/  VIADD R36, R36, 0xffffffe0 ;  /* 0xffffffe024247836 */ /* 0x000fe20000000000 */
[----:B------:R-:W-:-:S04]  /*1620*/  LOP3.LUT R37, R37, 0x80000000, R35, 0xec, !PT ;  /* 0x8000000025257812 */ /* 0x000fc800078eec23 */
[----:B------:R-:W-:-:S04]  /*1630*/  IADD3 R0, PT, PT, R37, -0x1, RZ ;  /* 0xffffffff25007810 */ /* 0x000fc80007ffe0ff */
[----:B------:R-:W-:-:S04]  /*1640*/  LOP3.LUT R37, R37, R0, RZ, 0xc, !PT ;  /* 0x0000000025257212 */ /* 0x000fc800078e0cff */
[----:B01----:R-:W0:Y:S02]  /*1650*/  POPC R45, R37 ;  /* 0x00000025002d7309 */ /* 0x003e240000000000 */
[----:B0-----:R-:W0:Y:S01]  /*1660*/  SHFL.DOWN PT, R0, R41, 0x1, R45 ;  /* 0x0820000029007989 */ /* 0x001e2200000e002d */
[-C--:B------:R-:W-:Y:S02]  /*1670*/  ISETP.GE.AND P0, PT, R30, R45.reuse, PT ;  /* 0x0000002d1e00720c */ /* 0x080fe40003f06270 */
[----:B------:R-:W-:Y:S01]  /*1680*/  ISETP.GT.AND P1, PT, R4, R45, PT ;  /* 0x0000002d0400720c */ /* 0x000fe20003f24270 */
[----:B------:R-:W1:Y:S10]  /*1690*/  SHFL.DOWN PT, R44, R42, 0x1, R45 ;  /* 0x082000002a2c7989 */ /* 0x000e7400000e002d */
[----:B0-----:R-:W-:Y:S01]  /*16a0*/  @!P0 FFMA R7, R41, R0, RZ ;  /* 0x0000000029078223 */ /* 0x001fe200000000ff */
[----:B------:R-:W-:-:S02]  /*16b0*/  IMAD.MOV.U32 R0, RZ, RZ, R41 ;  /* 0x000000ffff007224 */ /* 0x000fc400078e0029 */
[----:B-1----:R-:W-:Y:S02]  /*16c0*/  @!P0 FFMA R44, R41, R44, R42 ;  /* 0x0000002c292c8223 */ /* 0x002fe4000000002a */
[----:B------:R-:W-:-:S03]  /*16d0*/  @!P0 MOV R0, R7 ;  /* 0x0000000700008202 */ /* 0x000fc60000000f00 */
[----:B------:R-:W-:Y:S02]  /*16e0*/  @!P0 MOV R43, R44 ;  /* 0x0000002c002b8202 */ /* 0x000fe40000000f00 */
[----:B------:R-:W0:Y:S01]  /*16f0*/  SHFL.DOWN PT, R7, R0, 0x2, R45 ;  /* 0x0840000000077989 */ /* 0x000e2200000e002d */
[----:B------:R-:W-:-:S03]  /*1700*/  ISETP.GT.AND P0, PT, R34, R45, PT ;  /* 0x0000002d2200720c */ /* 0x000fc60003f04270 */
        /* <DEDUP_REMOVED lines=19> */
[----:B------:R-:W-:-:S03]  /*1840*/  ISETP.NE.AND P0, PT, R15, 0x65, PT ;  /* 0x000000650f00780c */ /* 0x000fc60003f05270 */
[----:B------:R-:W0:Y:S04]  /*1850*/  SHFL.DOWN PT, R7, R0, 0x10, R45 ;  /* 0x0a00000000077989 */ /* 0x000e2800000e002d */
[----:B------:R-:W1:Y:S06]  /*1860*/  SHFL.DOWN PT, R44, R43, 0x10, R45 ;  /* 0x0a0000002b2c7989 */ /* 0x000e6c00000e002d */
[----:B------:R-:W-:Y:S01]  /*1870*/  VOTE.ALL P0, P0 ;  /* 0x0000000000ff7806 */ /* 0x000fe20000000000 */
[C---:B0-----:R-:W-:Y:S01]  /*1880*/  @!P1 FFMA R7, R0.reuse, R7, RZ ;  /* 0x0000000700079223 */ /* 0x041fe200000000ff */
[----:B-1----:R-:W-:-:S04]  /*1890*/  @!P1 FFMA R44, R0, R44, R43 ;  /* 0x0000002c002c9223 */ /* 0x002fc8000000002b */
[----:B------:R-:W-:Y:S01]  /*18a0*/  @!P1 MOV R0, R7 ;  /* 0x0000000700009202 */ /* 0x000fe20000000f00 */
[----:B------:R-:W-:-:S04]  /*18b0*/  @!P1 IMAD.MOV.U32 R43, RZ, RZ, R44 ;  /* 0x000000ffff2b9224 */ /* 0x000fc800078e002c */
[-C--:B------:R-:W-:Y:S01]  /*18c0*/  FFMA R6, R43, R5.reuse, R6 ;  /* 0x000000052b067223 */ /* 0x080fe20000000006 */
[----:B------:R-:W-:-:S07]  /*18d0*/  FFMA R5, R0, R5, RZ ;  /* 0x0000000500057223 */ /* 0x000fce00000000ff */
.L_x_77:
[----:B------:R-:W-:Y:S05]  /*18e0*/  @P0 BRA `(.L_x_20) ;  /* 0xfffffff800cc0947 */ /* 0x000fea000383ffff */
.L_x_13:
[----:B------:R-:W0:Y:S01]  /*18f0*/  S2R R0, SR_TID.X ;  /* 0x0000000000007919 */ /* 0x000e220000002100 */
[----:B------:R-:W-:Y:S01]  /*1900*/  ISETP.NE.AND P0, PT, R30, RZ, PT ;  /* 0x000000ff1e00720c */ /* 0x000fe20003f05270 */
[----:B------:R-:W-:-:S12]  /*1910*/  BSSY.RECONVERGENT B1, `(.L_x_21) ;  /* 0x000001d000017945 */ /* 0x000fd80003800200 */
[----:B------:R-:W1:Y:S01]  /*1920*/  @!P0 S2R R7, SR_CgaCtaId ;  /* 0x0000000000078919 */ /* 0x000e620000008800 */
[----:B0-----:R-:W-:Y:S02]  /*1930*/  ISETP.NE.AND P1, PT, R0, RZ, PT ;  /* 0x000000ff0000720c */ /* 0x001fe40003f25270 */
[----:B------:R-:W-:-:S04]  /*1940*/  @!P0 MOV R0, 0x400 ;  /* 0x0000040000008802 */ /* 0x000fc80000000f00 */
[----:B-1----:R-:W-:-:S07]  /*1950*/  @!P0 LEA R0, R7, R0, 0x18 ;  /* 0x0000000007008211 */ /* 0x002fce00078ec0ff */
[----:B------:R-:W-:Y:S05]  /*1960*/  @P1 BRA `(.L_x_22) ;  /* 0x00000000005c1947 */ /* 0x000fea0003800000 */
[----:B------:R-:W0:Y:S01]  /*1970*/  LDC R4, c[0x0][0x3a8] ;  /* 0x0000ea00ff047b82 */ /* 0x000e220000000800 */
[----:B------:R-:W1:Y:S01]  /*1980*/  LDCU.64 UR4, c[0x0][0x3a0] ;  /* 0x00007400ff0477ac */ /* 0x000e620008000a00 */
[C---:B------:R-:W-:Y:S01]  /*1990*/  FFMA R31, R38.reuse, R6, R31 ;  /* 0x00000006261f7223 */ /* 0x040fe2000000001f */
[----:B------:R-:W-:Y:S01]  /*19a0*/  FFMA R7, R38, R5, RZ ;  /* 0x0000000526077223 */ /* 0x000fe200000000ff */
[----:B------:R-:W-:-:S04]  /*19b0*/  UMOV UR8, 0x400 ;  /* 0x0000040000087882 */ /* 0x000fc80000000000 */
[----:B------:R-:W2:Y:S08]  /*19c0*/  S2UR UR9, SR_CgaCtaId ;  /* 0x00000000000979c3 */ /* 0x000eb00000008800 */
[----:B------:R-:W3:Y:S01]  /*19d0*/  LDC.64 R10, c[0x0][0x390] ;  /* 0x0000e400ff0a7b82 */ /* 0x000ee20000000a00 */
[----:B-1----:R-:W-:Y:S01]  /*19e0*/  UIMAD.WIDE UR4, UR6, 0x8, UR4 ;  /* 0x00000008060478a5 */ /* 0x002fe2000f8e0204 */
[----:B0-----:R-:W-:-:S05]  /*19f0*/  IADD3 R15, PT, PT, R4, UR14, RZ ;  /* 0x0000000e040f7c10 */ /* 0x001fca000fffe0ff */
[----:B------:R-:W-:Y:S01]  /*1a00*/  IMAD.U32 R12, RZ, RZ, UR4 ;  /* 0x00000004ff0c7e24 */ /* 0x000fe2000f8e00ff */
[----:B------:R-:W-:-:S05]  /*1a10*/  MOV R13, UR5 ;  /* 0x00000005000d7c02 */ /* 0x000fca0008000f00 */
[----:B------:R0:W-:Y:S01]  /*1a20*/  ST.E.STRONG.GPU desc[UR10][R12.64+0x100], R7 ;  /* 0x000100070c007985 */ /* 0x0001e2000c10f90a */
[----:B--2---:R-:W-:-:S03]  /*1a30*/  ULEA UR8, UR9, UR8, 0x18 ;  /* 0x0000000809087291 */ /* 0x004fc6000f8ec0ff */
[----:B------:R0:W-:Y:S01]  /*1a40*/  ST.E.STRONG.GPU desc[UR10][R12.64+0x104], R31 ;  /* 0x0001041f0c007985 */ /* 0x0001e2000c10f90a */
[----:B---3--:R-:W-:-:S04]  /*1a50*/  IMAD.WIDE R10, R15, 0x4, R10 ;  /* 0x000000040f0a7825 */ /* 0x008fc800078e020a */
[----:B------:R-:W-:Y:S01]  /*1a60*/  IMAD.MOV.U32 R15, RZ, RZ, 0x65 ;  /* 0x00000065ff0f7424 */ /* 0x000fe200078e00ff */
[----:B------:R-:W-:Y:S06]  /*1a70*/  MEMBAR.ALL.GPU ;  /* 0x0000000000007992 */ /* 0x000fec000000a000 */
[----:B------:R-:W-:-:S00]  /*1a80*/  ERRBAR ;  /* 0x00000000000079ab */ /* 0x000fc00000000000 */
[----:B------:R-:W-:Y:S06]  /*1a90*/  CGAERRBAR ;  /* 0x00000000000075ab */ /* 0x000fec0000000000 */
[----:B------:R0:W-:Y:S04]  /*1aa0*/  ST.E.STRONG.GPU desc[UR10][R10.64+0x80], R15 ;  /* 0x0000800f0a007985 */ /* 0x0001e8000c10f90a */
[----:B------:R0:W-:Y:S04]  /*1ab0*/  STS.64 [UR8+0x8], R6 ;  /* 0x00000806ff007988 */ /* 0x0001e80008000a08 */
[----:B------:R0:W-:Y:S04]  /*1ac0*/  STS [UR8+0x10], R31 ;  /* 0x0000101fff007988 */ /* 0x0001e80008000808 */
[----:B------:R0:W-:Y:S02]  /*1ad0*/  STS [UR8+0x4], R5 ;  /* 0x00000405ff007988 */ /* 0x0001e40008000808 */
.L_x_22:
[----:B------:R-:W-:Y:S05]  /*1ae0*/  BSYNC.RECONVERGENT B1 ;  /* 0x0000000000017941 */ /* 0x000fea0003800200 */
.L_x_21:
[----:B------:R1:W-:Y:S01]  /*1af0*/  @!P0 STS [R0+0x44], R5 ;  /* 0x0000440500008388 */ /* 0x0003e20000000800 */
[----:B------:R-:W-:Y:S01]  /*1b00*/  @!P0 MOV R9, R5 ;  /* 0x0000000500098202 */ /* 0x000fe20000000f00 */
[----:B------:R-:W-:Y:S02]  /*1b10*/  @!P0 IMAD.MOV.U32 R8, RZ, RZ, R6 ;  /* 0x000000ffff088224 */ /* 0x000fe400078e0006 */
[----:B------:R1:W-:Y:S05]  /*1b20*/  @!P0 STS [R0+0x48], R6 ;  /* 0x0000480600008388 */ /* 0x0003ea0000000800 */
.L_x_4:
[----:B-1----:R-:W1:Y:S01]  /*1b30*/  S2R R0, SR_TID.X ;  /* 0x0000000000007919 */ /* 0x002e620000002100 */
[----:B------:R-:W-:Y:S05]  /*1b40*/  WARPSYNC.ALL ;  /* 0x0000000000007948 */ /* 0x000fea0003800000 */
[----:B------:R-:W-:Y:S01]  /*1b50*/  BAR.SYNC.DEFER_BLOCKING 0x0 ;  /* 0x0000000000007b1d */ /* 0x000fe20000010000 */
[----:B-1----:R-:W-:-:S13]  /*1b60*/  ISETP.NE.AND P0, PT, R0, RZ, PT ;  /* 0x000000ff0000720c */ /* 0x002fda0003f05270 */
[----:B0-----:R-:W0:Y:S01]  /*1b70*/  @P0 S2R R5, SR_CgaCtaId ;  /* 0x0000000000050919 */ /* 0x001e220000008800 */
[----:B------:R-:W-:-:S04]  /*1b80*/  @P0 MOV R0, 0x400 ;  /* 0x0000040000000802 */ /* 0x000fc80000000f00 */
[----:B0-----:R-:W-:-:S05]  /*1b90*/  @P0 LEA R6, R5, R0, 0x18 ;  /* 0x0000000005060211 */ /* 0x001fca00078ec0ff */
[----:B------:R-:W0:Y:S04]  /*1ba0*/  @P0 LDS R4, [R6+0x48] ;  /* 0x0000480006040984 */ /* 0x000e280000000800 */
[----:B------:R-:W1:Y:S01]  /*1bb0*/  @P0 LDS R0, [R6+0x44] ;  /* 0x0000440006000984 */ /* 0x000e620000000800 */
[C---:B0-----:R-:W-:Y:S01]  /*1bc0*/  @P0 FFMA R8, R9.reuse, R4, R8 ;  /* 0x0000000409080223 */ /* 0x041fe20000000008 */
[----:B-1----:R-:W-:-:S03]  /*1bd0*/  @P0 FFMA R9, R9, R0, RZ ;  /* 0x0000000009090223 */ /* 0x002fc600000000ff */
[C---:B------:R-:W-:Y:S01]  /*1be0*/  FFMA R5, R2.reuse, R8, R3 ;  /* 0x0000000802057223 */ /* 0x040fe20000000003 */
[----:B------:R-:W-:-:S07]  /*1bf0*/  FFMA R4, R2, R9, RZ ;  /* 0x0000000902047223 */ /* 0x000fce00000000ff */
.L_x_3:
[----:B------:R-:W-:Y:S05]  /*1c00*/  BSYNC.RECONVERGENT B0 ;  /* 0x0000000000007941 */ /* 0x000fea0003800200 */
.L_x_1:
[----:B------:R-:W1:Y:S01]  /*1c10*/  S2R R0, SR_TID.X ;  /* 0x0000000000007919 */ /* 0x000e620000002100 */
[----:B------:R-:W2:Y:S01]  /*1c20*/  S2UR UR5, SR_CgaCtaId ;  /* 0x00000000000579c3 */ /* 0x000ea20000008800 */
[C---:B------:R-:W-:Y:S01]  /*1c30*/  FFMA R17, R16.reuse, R5, R17 ;  /* 0x0000000510117223 */ /* 0x040fe20000000011 */
[----:B------:R-:W-:Y:S01]  /*1c40*/  FFMA R16, R16, R4, RZ ;  /* 0x0000000410107223 */ /* 0x000fe200000000ff */
[----:B------:R-:W3:Y:S01]  /*1c50*/  S2R R2, SR_LANEID ;  /* 0x0000000000027919 */ /* 0x000ee20000000000 */
[----:B------:R-:W-:Y:S01]  /*1c60*/  UMOV UR4, 0x400 ;  /* 0x0000040000047882 */ /* 0x000fe20000000000 */
[C---:B------:R-:W-:Y:S01]  /*1c70*/  FFMA R19, R18.reuse, R17, R19 ;  /* 0x0000001112137223 */ /* 0x040fe20000000013 */
[----:B------:R-:W-:Y:S02]  /*1c80*/  FFMA R18, R18, R16, RZ ;  /* 0x0000001012127223 */ /* 0x000fe400000000ff */
[----:B------:R-:W-:Y:S01]  /*1c90*/  BAR.SYNC.DEFER_BLOCKING 0x0 ;  /* 0x0000000000007b1d */ /* 0x000fe20000010000 */
[C---:B------:R-:W-:Y:S01]  /*1ca0*/  FFMA R21, R20.reuse, R19, R21 ;  /* 0x0000001314157223 */ /* 0x040fe20000000015 */
[----:B------:R-:W-:-:S03]  /*1cb0*/  FFMA R20, R20, R18, RZ ;  /* 0x0000001214147223 */ /* 0x000fc600000000ff */
[C---:B------:R-:W-:Y:S01]  /*1cc0*/  FFMA R23, R22.reuse, R21, R23 ;  /* 0x0000001516177223 */ /* 0x040fe20000000017 */
[----:B------:R-:W-:-:S03]  /*1cd0*/  FFMA R22, R22, R20, RZ ;  /* 0x0000001416167223 */ /* 0x000fc600000000ff */
[C---:B------:R-:W-:Y:S01]  /*1ce0*/  FFMA R25, R24.reuse, R23, R25 ;  /* 0x0000001718197223 */ /* 0x040fe20000000019 */
[----:B------:R-:W-:-:S03]  /*1cf0*/  FFMA R24, R24, R22, RZ ;  /* 0x0000001618187223 */ /* 0x000fc600000000ff */
[C---:B------:R-:W-:Y:S01]  /*1d00*/  FFMA R27, R26.reuse, R25, R27 ;  /* 0x000000191a1b7223 */ /* 0x040fe2000000001b */
[----:B------:R-:W-:Y:S01]  /*1d10*/  FFMA R26, R26, R24, RZ ;  /* 0x000000181a1a7223 */ /* 0x000fe200000000ff */
[----:B--2---:R-:W-:Y:S01]  /*1d20*/  ULEA UR4, UR5, UR4, 0x18 ;  /* 0x0000000405047291 */ /* 0x004fe2000f8ec0ff */
[----:B-1----:R-:W-:-:S05]  /*1d30*/  SHF.R.U32.HI R3, RZ, 0x5, R0 ;  /* 0x00000005ff037819 */ /* 0x002fca0000011600 */
[----:B---3--:R-:W-:-:S05]  /*1d40*/  IMAD R3, R3, 0xe0, R2 ;  /* 0x000000e003037824 */ /* 0x008fca00078e0202 */
[----:B------:R-:W-:Y:S01]  /*1d50*/  LEA R31, R3, UR4, 0x3 ;  /* 0x00000004031f7c11 */ /* 0x000fe2000f8e18ff */
[----:B------:R-:W1:Y:S04]  /*1d60*/  LDCU.64 UR4, c[0x0][0x388] ;  /* 0x00007100ff0477ac */ /* 0x000e680008000a00 */
[----:B------:R-:W-:-:S05]  /*1d70*/  IMAD R0, R2, 0x30, R31 ;  /* 0x0000003002007824 */ /* 0x000fca00078e021f */
[----:B------:R-:W-:Y:S04]  /*1d80*/  STS.64 [R0], R4 ;  /* 0x0000000400007388 */ /* 0x000fe80000000a00 */
[----:B------:R-:W-:Y:S04]  /*1d90*/  STS.64 [R0+0x8], R16 ;  /* 0x0000081000007388 */ /* 0x000fe80000000a00 */
[----:B------:R-:W-:Y:S01]  /*1da0*/  STS.64 [R0+0x10], R18 ;  /* 0x0000101200007388 */ /* 0x000fe20000000a00 */
[----:B-1----:R-:W-:-:S03]  /*1db0*/  IADD3 R28, P0, PT, R28, UR4, RZ ;  /* 0x000000041c1c7c10 */ /* 0x002fc6000ff1e0ff */
[----:B------:R-:W-:Y:S01]  /*1dc0*/  STS.64 [R0+0x18], R20 ;  /* 0x0000181400007388 */ /* 0x000fe20000000a00 */
[----:B------:R-:W-:-:S03]  /*1dd0*/  IADD3.X R29, PT, PT, R29, UR5, RZ, P0, !PT ;  /* 0x000000051d1d7c10 */ /* 0x000fc600087fe4ff */
[----:B------:R-:W-:Y:S04]  /*1de0*/  STS.64 [R0+0x20], R22 ;  /* 0x0000201600007388 */ /* 0x000fe80000000a00 */
[----:B------:R-:W-:Y:S04]  /*1df0*/  STS.64 [R0+0x28], R24 ;  /* 0x0000281800007388 */ /* 0x000fe80000000a00 */
[----:B------:R-:W-:Y:S01]  /*1e00*/  STS.64 [R0+0x30], R26 ;  /* 0x0000301a00007388 */ /* 0x000fe20000000a00 */
[----:B------:R-:W-:-:S03]  /*1e10*/  NOP ;  /* 0x0000000000007918 */ /* 0x000fc60000000000 */
[----:B------:R-:W1:Y:S04]  /*1e20*/  LDS.64 R2, [R31] ;  /* 0x000000001f027984 */ /* 0x000e680000000a00 */
[----:B------:R-:W2:Y:S04]  /*1e30*/  LDS.64 R4, [R31+0x100] ;  /* 0x000100001f047984 */ /* 0x000ea80000000a00 */
[----:B0-----:R-:W0:Y:S04]  /*1e40*/  LDS.64 R6, [R31+0x200] ;  /* 0x000200001f067984 */ /* 0x001e280000000a00 */
[----:B------:R-:W3:Y:S04]  /*1e50*/  LDS.64 R8, [R31+0x300] ;  /* 0x000300001f087984 */ /* 0x000ee80000000a00 */
[----:B------:R-:W4:Y:S04]  /*1e60*/  LDS.64 R10, [R31+0x400] ;  /* 0x000400001f0a7984 */ /* 0x000f280000000a00 */
[----:B------:R-:W5:Y:S04]  /*1e70*/  LDS.64 R12, [R31+0x500] ;  /* 0x000500001f0c7984 */ /* 0x000f680000000a00 */
[----:B------:R-:W5:Y:S04]  /*1e80*/  LDS.64 R14, [R31+0x600] ;  /* 0x000600001f0e7984 */ /* 0x000f680000000a00 */
[----:B-1----:R-:W-:Y:S04]  /*1e90*/  STG.E desc[UR10][R28.64], R2 ;  /* 0x000000021c007986 */ /* 0x002fe8000c10190a */
[----:B------:R-:W-:Y:S04]  /*1ea0*/  STG.E desc[UR10][R28.64+0x4], R3 ;  /* 0x000004031c007986 */ /* 0x000fe8000c10190a */
[----:B--2---:R-:W-:Y:S04]  /*1eb0*/  STG.E desc[UR10][R28.64+0x100], R4 ;  /* 0x000100041c007986 */ /* 0x004fe8000c10190a */
[----:B------:R-:W-:Y:S04]  /*1ec0*/  STG.E desc[UR10][R28.64+0x104], R5 ;  /* 0x000104051c007986 */ /* 0x000fe8000c10190a */
[----:B0-----:R-:W-:Y:S04]  /*1ed0*/  STG.E desc[UR10][R28.64+0x200], R6 ;  /* 0x000200061c007986 */ /* 0x001fe8000c10190a */
[----:B------:R-:W-:Y:S04]  /*1ee0*/  STG.E desc[UR10][R28.64+0x204], R7 ;  /* 0x000204071c007986 */ /* 0x000fe8000c10190a */
[----:B---3--:R-:W-:Y:S04]  /*1ef0*/  STG.E desc[UR10][R28.64+0x300], R8 ;  /* 0x000300081c007986 */ /* 0x008fe8000c10190a */
[----:B------:R-:W-:Y:S04]  /*1f00*/  STG.E desc[UR10][R28.64+0x304], R9 ;  /* 0x000304091c007986 */ /* 0x000fe8000c10190a */
[----:B----4-:R-:W-:Y:S04]  /*1f10*/  STG.E desc[UR10][R28.64+0x400], R10 ;  /* 0x0004000a1c007986 */ /* 0x010fe8000c10190a */
[----:B------:R-:W-:Y:S04]  /*1f20*/  STG.E desc[UR10][R28.64+0x404], R11 ;  /* 0x0004040b1c007986 */ /* 0x000fe8000c10190a */
[----:B-----5:R-:W-:Y:S04]  /*1f30*/  STG.E desc[UR10][R28.64+0x500], R12 ;  /* 0x0005000c1c007986 */ /* 0x020fe8000c10190a */
[----:B------:R-:W-:Y:S04]  /*1f40*/  STG.E desc[UR10][R28.64+0x504], R13 ;  /* 0x0005040d1c007986 */ /* 0x000fe8000c10190a */
[----:B------:R-:W-:Y:S04]  /*1f50*/  STG.E desc[UR10][R28.64+0x600], R14 ;  /* 0x0006000e1c007986 */ /* 0x000fe8000c10190a */
[----:B------:R-:W-:Y:S01]  /*1f60*/  STG.E desc[UR10][R28.64+0x604], R15 ;  /* 0x0006040f1c007986 */ /* 0x000fe2000c10190a */
[----:B------:R-:W-:Y:S05]  /*1f70*/  EXIT ;  /* 0x000000000000794d */ /* 0x000fea0003800000 */
.L_x_0:
[----:B------:R-:W0:Y:S02]  /*1f80*/  LDCU UR15, c[0x0][0x3b0] ;  /* 0x00007600ff0f77ac */ /* 0x000e240008000800 */
[----:B0-----:R-:W-:-:S06]  /*1f90*/  UIADD3 UR7, UPT, UPT, -UR12, UR15, URZ ;  /* 0x0000000f0c077290 */ /* 0x001fcc000fffe1ff */
[----:B------:R-:W-:-:S04]  /*1fa0*/  ISETP.NE.U32.AND P0, PT, RZ, UR7, PT ;  /* 0x00000007ff007c0c */ /* 0x000fc8000bf05070 */
[----:B------:R-:W-:-:S13]  /*1fb0*/  ISETP.NE.AND.EX P0, PT, RZ, UR5, PT, P0 ;  /* 0x00000005ff007c0c */ /* 0x000fda000bf05300 */
[----:B------:R-:W-:Y:S05]  /*1fc0*/  @!P0 EXIT ;  /* 0x000000000000894d */ /* 0x000fea0003800000 */
[----:B------:R-:W0:Y:S02]  /*1fd0*/  LDCU.64 UR4, c[0x0][0x380] ;  /* 0x00007000ff0477ac */ /* 0x000e240008000a00 */
[----:B0-----:R-:W-:-:S06]  /*1fe0*/  UIMAD.WIDE UR4, UR6, 0x1c00, UR4 ;  /* 0x00001c00060478a5 */ /* 0x001fcc000f8e0204 */
[----:B------:R-:W-:Y:S01]  /*1ff0*/  MOV R2, UR4 ;  /* 0x0000000400027c02 */ /* 0x000fe20008000f00 */
[----:B------:R-:W-:-:S05]  /*2000*/  IMAD.U32 R3, RZ, RZ, UR5 ;  /* 0x00000005ff037e24 */ /* 0x000fca000f8e00ff */
[----:B------:R-:W2:Y:S04]  /*2010*/  LDG.E R17, desc[UR10][R2.64+0x4] ;  /* 0x0000040a02117981 */ /* 0x000ea8000c1e1900 */
[----:B------:R0:W3:Y:S01]  /*2020*/  LDG.E R16, desc[UR10][R2.64] ;  /* 0x0000000a02107981 */ /* 0x0000e2000c1e1900 */
[----:B------:R-:W1:Y:S02]  /*2030*/  S2R R28, SR_TID.X ;  /* 0x00000000001c7919 */ /* 0x000e640000002100 */
[C---:B-1----:R-:W-:Y:S02]  /*2040*/  LOP3.LUT R0, R28.reuse, 0x1f, RZ, 0xc0, !PT ;  /* 0x0000001f1c007812 */ /* 0x042fe400078ec0ff */
[----:B------:R-:W-:-:S05]  /*2050*/  LOP3.LUT R5, R28, 0x3e0, RZ, 0xc0, !PT ;  /* 0x000003e01c057812 */ /* 0x000fca00078ec0ff */
[----:B------:R-:W-:-:S04]  /*2060*/  IMAD R20, R5, 0x7, R0 ;  /* 0x0000000705147824 */ /* 0x000fc800078e0200 */
[C---:B------:R-:W-:Y:S01]  /*2070*/  VIADD R4, R20.reuse, 0x40 ;  /* 0x0000004014047836 */ /* 0x040fe20000000000 */
[C---:B------:R-:W-:Y:S01]  /*2080*/  IADD3 R0, PT, PT, R20.reuse, 0x20, RZ ;  /* 0x0000002014007810 */ /* 0x040fe20007ffe0ff */
[C---:B------:R-:W-:Y:S01]  /*2090*/  VIADD R6, R20.reuse, 0x80 ;  /* 0x0000008014067836 */ /* 0x040fe20000000000 */
[----:B------:R-:W-:Y:S02]  /*20a0*/  IADD3 R5, PT, PT, R20, 0x60, RZ ;  /* 0x0000006014057810 */ /* 0x000fe40007ffe0ff */
[----:B------:R-:W-:Y:S02]  /*20b0*/  ISETP.GE.U32.AND P0, PT, R0, UR7, PT ;  /* 0x0000000700007c0c */ /* 0x000fe4000bf06070 */
[C---:B0-----:R-:W-:Y:S02]  /*20c0*/  LEA R2, P5, R20.reuse, UR4, 0x3 ;  /* 0x0000000414027c11 */ /* 0x041fe4000f8a18ff */
[C---:B------:R-:W-:Y:S02]  /*20d0*/  IADD3 R0, PT, PT, R20.reuse, 0xa0, RZ ;  /* 0x000000a014007810 */ /* 0x040fe40007ffe0ff */
[C---:B------:R-:W-:Y:S01]  /*20e0*/  ISETP.GE.U32.AND P4, PT, R20.reuse, UR7, PT ;  /* 0x0000000714007c0c */ /* 0x040fe2000bf86070 */
[----:B------:R-:W-:Y:S01]  /*20f0*/  VIADD R20, R20, 0xc0 ;  /* 0x000000c014147836 */ /* 0x000fe20000000000 */
[----:B------:R-:W-:-:S02]  /*2100*/  IADD3.X R3, PT, PT, RZ, UR5, RZ, P5, !PT ;  /* 0x00000005ff037c10 */ /* 0x000fc4000affe4ff */
[----:B------:R-:W-:Y:S02]  /*2110*/  ISETP.GE.U32.AND P1, PT, R4, UR7, PT ;  /* 0x0000000704007c0c */ /* 0x000fe4000bf26070 */
[----:B------:R-:W-:Y:S02]  /*2120*/  ISETP.GE.U32.AND P3, PT, R5, UR7, PT ;  /* 0x0000000705007c0c */ /* 0x000fe4000bf66070 */
[----:B------:R-:W-:Y:S02]  /*2130*/  ISETP.GE.U32.AND P2, PT, R6, UR7, PT ;  /* 0x0000000706007c0c */ /* 0x000fe4000bf46070 */
[----:B------:R-:W-:Y:S02]  /*2140*/  ISETP.GE.U32.AND P5, PT, R0, UR7, PT ;  /* 0x0000000700007c0c */ /* 0x000fe4000bfa6070 */
[----:B------:R-:W-:Y:S01]  /*2150*/  ISETP.GE.U32.AND P6, PT, R20, UR7, PT ;  /* 0x0000000714007c0c */ /* 0x000fe2000bfc6070 */
[----:B--2---:R-:W-:Y:S02]  /*2160*/  IMAD.MOV.U32 R19, RZ, RZ, R17 ;  /* 0x000000ffff137224 */ /* 0x004fe400078e0011 */
[----:B------:R-:W2:Y:S01]  /*2170*/  @!P4 LDG.E R17, desc[UR10][R2.64+0x4] ;  /* 0x0000040a0211c981 */ /* 0x000ea2000c1e1900 */
[----:B---3--:R-:W-:Y:S01]  /*2180*/  MOV R18, R16 ;  /* 0x0000001000127202 */ /* 0x008fe20000000f00 */
[--C-:B------:R-:W-:Y:S01]  /*2190*/  IMAD.MOV.U32 R5, RZ, RZ, R19.reuse ;  /* 0x000000ffff057224 */ /* 0x100fe200078e0013 */
[-C--:B------:R-:W-:Y:S01]  /*21a0*/  MOV R7, R19.reuse ;  /* 0x0000001300077202 */ /* 0x080fe20000000f00 */
[--C-:B------:R-:W-:Y:S01]  /*21b0*/  IMAD.MOV.U32 R9, RZ, RZ, R19.reuse ;  /* 0x000000ffff097224 */ /* 0x100fe200078e0013 */
[----:B------:R-:W-:Y:S01]  /*21c0*/  MOV R11, R19 ;  /* 0x00000013000b7202 */ /* 0x000fe20000000f00 */
[----:B------:R-:W-:Y:S01]  /*21d0*/  IMAD.MOV.U32 R13, RZ, RZ, R19 ;  /* 0x000000ffff0d7224 */ /* 0x000fe200078e0013 */
[-C--:B------:R-:W-:Y:S01]  /*21e0*/  MOV R4, R18.reuse ;  /* 0x0000001200047202 */ /* 0x080fe20000000f00 */
[--C-:B------:R-:W-:Y:S01]  /*21f0*/  IMAD.MOV.U32 R6, RZ, RZ, R18.reuse ;  /* 0x000000ffff067224 */ /* 0x100fe200078e0012 */
[-C--:B------:R-:W-:Y:S01]  /*2200*/  MOV R8, R18.reuse ;  /* 0x0000001200087202 */ /* 0x080fe20000000f00 */
[----:B------:R-:W-:Y:S01]  /*2210*/  IMAD.MOV.U32 R10, RZ, RZ, R18 ;  /* 0x000000ffff0a7224 */ /* 0x000fe200078e0012 */
[----:B------:R-:W-:Y:S01]  /*2220*/  MOV R12, R18 ;  /* 0x00000012000c7202 */ /* 0x000fe20000000f00 */
[----:B------:R-:W3:Y:S04]  /*2230*/  @!P0 LDG.E R5, desc[UR10][R2.64+0x104] ;  /* 0x0001040a02058981 */ /* 0x000ee8000c1e1900 */
[----:B------:R-:W3:Y:S04]  /*2240*/  @!P0 LDG.E R4, desc[UR10][R2.64+0x100] ;  /* 0x0001000a02048981 */ /* 0x000ee8000c1e1900 */
[----:B------:R-:W4:Y:S04]  /*2250*/  @!P1 LDG.E R7, desc[UR10][R2.64+0x204] ;  /* 0x0002040a02079981 */ /* 0x000f28000c1e1900 */
[----:B------:R-:W5:Y:S04]  /*2260*/  @!P3 LDG.E R9, desc[UR10][R2.64+0x304] ;  /* 0x0003040a0209b981 */ /* 0x000f68000c1e1900 */
[----:B------:R-:W2:Y:S04]  /*2270*/  @!P2 LDG.E R11, desc[UR10][R2.64+0x404] ;  /* 0x0004040a020ba981 */ /* 0x000ea8000c1e1900 */
[----:B------:R-:W2:Y:S04]  /*2280*/  @!P5 LDG.E R13, desc[UR10][R2.64+0x504] ;  /* 0x0005040a020dd981 */ /* 0x000ea8000c1e1900 */
[----:B------:R-:W2:Y:S04]  /*2290*/  @!P6 LDG.E R19, desc[UR10][R2.64+0x604] ;  /* 0x0006040a0213e981 */ /* 0x000ea8000c1e1900 */
[----:B------:R-:W4:Y:S04]  /*22a0*/  @!P1 LDG.E R6, desc[UR10][R2.64+0x200] ;  /* 0x0002000a02069981 */ /* 0x000f28000c1e1900 */
[----:B------:R-:W5:Y:S04]  /*22b0*/  @!P3 LDG.E R8, desc[UR10][R2.64+0x300] ;  /* 0x0003000a0208b981 */ /* 0x000f68000c1e1900 */
[----:B------:R-:W2:Y:S04]  /*22c0*/  @!P2 LDG.E R10, desc[UR10][R2.64+0x400] ;  /* 0x0004000a020aa981 */ /* 0x000ea8000c1e1900 */
[----:B------:R-:W2:Y:S04]  /*22d0*/  @!P5 LDG.E R12, desc[UR10][R2.64+0x500] ;  /* 0x0005000a020cd981 */ /* 0x000ea8000c1e1900 */
[----:B------:R-:W2:Y:S04]  /*22e0*/  @!P4 LDG.E R16, desc[UR10][R2.64] ;  /* 0x0000000a0210c981 */ /* 0x000ea8000c1e1900 */
[----:B------:R-:W2:Y:S01]  /*22f0*/  @!P6 LDG.E R18, desc[UR10][R2.64+0x600] ;  /* 0x0006000a0212e981 */ /* 0x000ea2000c1e1900 */
[----:B------:R-:W0:Y:S01]  /*2300*/  S2R R29, SR_LANEID ;  /* 0x00000000001d7919 */ /* 0x000e220000000000 */
[----:B------:R-:W1:Y:S01]  /*2310*/  S2UR UR5, SR_CgaCtaId ;  /* 0x00000000000579c3 */ /* 0x000e620000008800 */
[----:B------:R-:W-:Y:S01]  /*2320*/  SHF.R.U32.HI R32, RZ, 0x5, R28 ;  /* 0x00000005ff207819 */ /* 0x000fe2000001161c */
[----:B------:R-:W-:-:S02]  /*2330*/  UMOV UR4, 0x400 ;  /* 0x0000040000047882 */ /* 0x000fc40000000000 */
[----:B-1----:R-:W-:Y:S02]  /*2340*/  ULEA UR7, UR5, UR4, 0x18 ;  /* 0x0000000405077291 */ /* 0x002fe4000f8ec0ff */
[----:B0-----:R-:W-:-:S05]  /*2350*/  IMAD R14, R32, 0xe0, R29 ;  /* 0x000000e0200e7824 */ /* 0x001fca00078e021d */
[----:B------:R-:W-:-:S05]  /*2360*/  LEA R14, R14, UR7, 0x3 ;  /* 0x000000070e0e7c11 */ /* 0x000fca000f8e18ff */
[----:B------:R-:W-:Y:S01]  /*2370*/  IMAD R0, R29, 0x30, R14 ;  /* 0x000000301d007824 */ /* 0x000fe200078e020e */
[----:B------:R-:W-:Y:S01]  /*2380*/  UISETP.NE.AND UP0, UPT, UR6, URZ, UPT ;  /* 0x000000ff0600728c */ /* 0x000fe2000bf05270 */
[----:B---3--:R0:W-:Y:S04]  /*2390*/  STS.64 [R14+0x100], R4 ;  /* 0x000100040e007388 */ /* 0x0081e80000000a00 */
[----:B----4-:R0:W-:Y:S04]  /*23a0*/  STS.64 [R14+0x200], R6 ;  /* 0x000200060e007388 */ /* 0x0101e80000000a00 */
[----:B-----5:R0:W-:Y:S04]  /*23b0*/  STS.64 [R14+0x300], R8 ;  /* 0x000300080e007388 */ /* 0x0201e80000000a00 */
[----:B--2---:R0:W-:Y:S04]  /*23c0*/  STS.64 [R14+0x400], R10 ;  /* 0x0004000a0e007388 */ /* 0x0041e80000000a00 */
[----:B------:R0:W-:Y:S04]  /*23d0*/  STS.64 [R14+0x500], R12 ;  /* 0x0005000c0e007388 */ /* 0x0001e80000000a00 */
[----:B------:R0:W-:Y:S04]  /*23e0*/  STS.64 [R14], R16 ;  /* 0x000000100e007388 */ /* 0x0001e80000000a00 */
        /* <DEDUP_REMOVED lines=16> */
[----:B------:R-:W-:Y:S02]  /*24f0*/  ISETP.NE.AND P1, PT, R32, 0x3, PT ;  /* 0x000000032000780c */ /* 0x000fe40003f25270 */
[C---:B----4-:R-:W-:Y:S01]  /*2500*/  FFMA R0, R6.reuse, R0, R7 ;  /* 0x0000000006007223 */ /* 0x050fe20000000007 */
[----:B------:R-:W-:Y:S01]  /*2510*/  FFMA R15, R6, R15, RZ ;  /* 0x0000000f060f7223 */ /* 0x000fe200000000ff */
[----:B------:R-:W-:-:S02]  /*2520*/  ISETP.GE.U32.AND P2, PT, R28, 0x20, PT ;  /* 0x000000201c00780c */ /* 0x000fc40003f46070 */
        /* <DEDUP_REMOVED lines=8> */
[C---:B0-----:R-:W-:Y:S01]  /*25b0*/  FFMA R17, R15.reuse, R17, R0 ;  /* 0x000000110f117223 */ /* 0x041fe20000000000 */
[----:B-1----:R-:W-:-:S04]  /*25c0*/  @P0 FFMA R15, R15, R16, RZ ;  /* 0x000000100f0f0223 */ /* 0x002fc800000000ff */
[----:B------:R-:W-:Y:S02]  /*25d0*/  FSEL R18, R0, R17, !P0 ;  /* 0x0000001100127208 */ /* 0x000fe40004000000 */
[----:B------:R-:W-:Y:S01]  /*25e0*/  ISETP.GE.AND P0, PT, R29, 0x2, PT ;  /* 0x000000021d00780c */ /* 0x000fe20003f06270 */
[----:B------:R-:W-:Y:S04]  /*25f0*/  SHFL.UP PT, R0, R15, 0x2, RZ ;  /* 0x044000000f007989 */ /* 0x000fe800000e00ff */
[----:B------:R-:W0:Y:S02]  /*2600*/  SHFL.UP PT, R17, R18, 0x2, RZ ;  /* 0x0440000012117989 */ /* 0x000e2400000e00ff */
[----:B0-----:R-:W-:-:S06]  /*2610*/  FFMA R17, R15, R17, R18 ;  /* 0x000000110f117223 */ /* 0x001fcc0000000012 */
[----:B------:R-:W-:Y:S01]  /*2620*/  @P0 FFMA R15, R15, R0, RZ ;  /* 0x000000000f0f0223 */ /* 0x000fe200000000ff */
[----:B------:R-:W-:-:S04]  /*2630*/  FSEL R16, R18, R17, !P0 ;  /* 0x0000001112107208 */ /* 0x000fc80004000000 */
[----:B------:R-:W-:Y:S01]  /*2640*/  SHFL.UP PT, R0, R15, 0x4, RZ ;  /* 0x048000000f007989 */ /* 0x000fe200000e00ff */
[----:B------:R-:W-:-:S03]  /*2650*/  ISETP.GE.AND P0, PT, R29, 0x4, PT ;  /* 0x000000041d00780c */ /* 0x000fc60003f06270 */
[----:B------:R-:W0:Y:S02]  /*2660*/  SHFL.UP PT, R17, R16, 0x4, RZ ;  /* 0x0480000010117989 */ /* 0x000e2400000e00ff */
[----:B0-----:R-:W-:-:S08]  /*2670*/  FFMA R17, R15, R17, R16 ;  /* 0x000000110f117223 */ /* 0x001fd00000000010 */
        /* <DEDUP_REMOVED lines=8> */
[----:B------:R-:W0:Y:S01]  /*2700*/  SHFL.UP PT, R0, R15, 0x10, RZ ;  /* 0x060000000f007989 */ /* 0x000e2200000e00ff */
[----:B------:R-:W-:-:S03]  /*2710*/  ISETP.NE.AND P0, PT, R29, 0x1f, PT ;  /* 0x0000001f1d00780c */ /* 0x000fc60003f05270 */
[----:B------:R-:W1:Y:S10]  /*2720*/  SHFL.UP PT, R16, R26, 0x10, RZ ;  /* 0x060000001a107989 */ /* 0x000e7400000e00ff */
[----:B------:R-:W-:Y:S01]  /*2730*/  @!P0 LEA R21, R32, UR7, 0x3 ;  /* 0x0000000720158c11 */ /* 0x000fe2000f8e18ff */
[C---:B0-----:R-:W-:Y:S01]  /*2740*/  FFMA R30, R15.reuse, R0, RZ ;  /* 0x000000000f1e7223 */ /* 0x041fe200000000ff */
[----:B-1----:R-:W-:-:S05]  /*2750*/  FFMA R31, R15, R16, R26 ;  /* 0x000000100f1f7223 */ /* 0x002fca000000001a */
        /* <DEDUP_REMOVED lines=9> */
[----:B------:R-:W1:Y:S01]  /*27f0*/  LDS.64 R24, [UR7+0x30] ;  /* 0x00003007ff187984 */ /* 0x000e620008000a00 */
[-C--:B0-----:R-:W-:Y:S01]  /*2800*/  FFMA R21, R16, R18.reuse, RZ ;  /* 0x0000001210157223 */ /* 0x081fe200000000ff */
[----:B------:R-:W-:-:S04]  /*2810*/  FFMA R18, R17, R18, R19 ;  /* 0x0000001211127223 */ /* 0x000fc80000000013 */
[C---:B------:R-:W-:Y:S01]  /*2820*/  FSEL R16, R21.reuse, R16, !P0 ;  /* 0x0000001015107208 */ /* 0x040fe20004000000 */
[-C--:B-1----:R-:W-:Y:S01]  /*2830*/  @!P1 FFMA R16, R21, R24.reuse, RZ ;  /* 0x0000001815109223 */ /* 0x082fe200000000ff */
[C---:B------:R-:W-:Y:S01]  /*2840*/  FSEL R17, R18.reuse, R17, !P0 ;  /* 0x0000001112117208 */ /* 0x040fe20004000000 */
[----:B------:R-:W-:Y:S01]  /*2850*/  @!P1 FFMA R17, R18, R24, R25 ;  /* 0x0000001812119223 */ /* 0x000fe20000000019 */
[----:B------:R-:W-:Y:S01]  /*2860*/  @P2 ISETP.NE.AND P0, PT, R29, RZ, PT ;  /* 0x000000ff1d00220c */ /* 0x000fe20003f05270 */
[C---:B------:R-:W-:Y:S02]  /*2870*/  @P2 FFMA R19, R15.reuse, R16, RZ ;  /* 0x000000100f132223 */ /* 0x040fe400000000ff */
[----:B------:R-:W-:-:S03]  /*2880*/  @P2 FFMA R0, R15, R17, R26 ;  /* 0x000000110f002223 */ /* 0x000fc6000000001a */
[----:B------:R-:W-:Y:S02]  /*2890*/  @P2 FSEL R15, R16, R19, !P0 ;  /* 0x00000013100f2208 */ /* 0x000fe40004000000 */
[----:B------:R-:W-:Y:S02]  /*28a0*/  @P2 FSEL R26, R17, R0, !P0 ;  /* 0x00000000111a2208 */ /* 0x000fe40004000000 */
[----:B------:R-:W-:Y:S01]  /*28b0*/  ISETP.NE.AND P0, PT, R28, RZ, PT ;  /* 0x000000ff1c00720c */ /* 0x000fe20003f05270 */
[C---:B------:R-:W-:Y:S02]  /*28c0*/  FFMA R15, R2.reuse, R15, RZ ;  /* 0x0000000f020f7223 */ /* 0x040fe400000000ff */
[----:B------:R-:W-:-:S03]  /*28d0*/  FFMA R26, R2, R26, R3 ;  /* 0x0000001a021a7223 */ /* 0x000fc60000000003 */
[----:B------:R-:W-:Y:S02]  /*28e0*/  FSEL R2, R2, R15, !P0 ;  /* 0x0000000f02027208 */ /* 0x000fe40004000000 */
[----:B------:R-:W-:Y:S01]  /*28f0*/  FSEL R3, R3, R26, !P0 ;  /* 0x0000001a03037208 */ /* 0x000fe20004000000 */
[----:B------:R-:W-:Y:S06]  /*2900*/  BRA `(.L_x_24) ;  /* 0x0000001000987947 */ /* 0x000fec0003800000 */
.L_x_23:
[-C--:B012---:R-:W-:Y:S01]  /*2910*/  FFMA R0, R3, R22.reuse, R23 ;  /* 0x0000001603007223 */ /* 0x087fe20000000017 */
[----:B------:R-:W-:Y:S01]  /*2920*/  FFMA R15, R2, R22, RZ ;  /* 0x00000016020f7223 */ /* 0x000fe200000000ff */
[C---:B------:R-:W-:Y:S02]  /*2930*/  ISETP.GE.AND P0, PT, R29.reuse, 0x1, PT ;  /* 0x000000011d00780c */ /* 0x040fe40003f06270 */
[C---:B---3--:R-:W-:Y:S01]  /*2940*/  FFMA R0, R4.reuse, R0, R5 ;  /* 0x0000000004007223 */ /* 0x048fe20000000005 */
[----:B------:R-:W-:Y:S01]  /*2950*/  FFMA R15, R4, R15, RZ ;  /* 0x0000000f040f7223 */ /* 0x000fe200000000ff */
[----:B------:R-:W-:Y:S02]  /*2960*/  ISETP.GT.U32.AND P2, PT, R28, 0x1f, PT ;  /* 0x0000001f1c00780c */ /* 0x000fe40003f44070 */
        /* <DEDUP_REMOVED lines=68> */
[----:B------:R-:W1:Y:S09]  /*2db0*/  LDCU UR4, c[0x0][0x370] ;  /* 0x00006e00ff0477ac */ /* 0x000e720008000800 */
[----:B------:R-:W2:Y:S01]  /*2dc0*/  @!P0 LDC.64 R18, c[0x0][0x398] ;  /* 0x0000e600ff128b82 */ /* 0x000ea20000000a00 */
[----:B------:R-:W-:Y:S01]  /*2dd0*/  @!P0 IMAD.MOV.U32 R15, RZ, RZ, 0x64 ;  /* 0x00000064ff0f8424 */ /* 0x000fe200078e00ff */
[----:B------:R3:W-:Y:S04]  /*2de0*/  @!P0 STS [UR7+0x14], R0 ;  /* 0x00001400ff008988 */ /* 0x0007e80008000807 */
[----:B------:R3:W-:Y:S01]  /*2df0*/  @!P0 STS [UR7+0x18], R27 ;  /* 0x0000181bff008988 */ /* 0x0007e20008000807 */
[----:B-1----:R-:W-:Y:S01]  /*2e00*/  UISETP.GT.U32.AND UP0, UPT, UR4, 0x1f3, UPT ;  /* 0x000001f30400788c */ /* 0x002fe2000bf04070 */
[----:B--2---:R-:W-:-:S04]  /*2e10*/  @!P0 IMAD.WIDE R32, R33, 0x8, R18 ;  /* 0x0000000821208825 */ /* 0x004fc800078e0212 */
[----:B0-----:R-:W-:Y:S01]  /*2e20*/  IMAD.WIDE R18, R25, 0x4, R16 ;  /* 0x0000000419127825 */ /* 0x001fe200078e0210 */
[----:B------:R3:W-:Y:S01]  /*2e30*/  @!P0 ST.E.STRONG.GPU desc[UR10][R32.64+0x100], R0 ;  /* 0x0001000020008985 */ /* 0x0007e2000c10f90a */
[----:B------:R-:W-:-:S03]  /*2e40*/  LOP3.LUT R25, RZ, R28, RZ, 0x33, !PT ;  /* 0x0000001cff197212 */ /* 0x000fc600078e33ff */
[----:B------:R3:W-:Y:S01]  /*2e50*/  @!P0 ST.E.STRONG.GPU desc[UR10][R32.64+0x104], R27 ;  /* 0x0001041b20008985 */ /* 0x0007e2000c10f90a */
[----:B------:R-:W-:Y:S01]  /*2e60*/  IADD3 R25, PT, PT, R25, UR6, RZ ;  /* 0x0000000619197c10 */ /* 0x000fe2000fffe0ff */
[----:B------:R-:W-:Y:S06]  /*2e70*/  @!P0 MEMBAR.ALL.GPU ;  /* 0x0000000000008992 */ /* 0x000fec000000a000 */
[----:B------:R-:W-:-:S00]  /*2e80*/  @!P0 ERRBAR ;  /* 0x00000000000089ab */ /* 0x000fc00000000000 */
[----:B------:R-:W-:Y:S06]  /*2e90*/  @!P0 CGAERRBAR ;  /* 0x00000000000085ab */ /* 0x000fec0000000000 */
[----:B------:R3:W-:Y:S01]  /*2ea0*/  @!P0 ST.E.STRONG.GPU desc[UR10][R18.64+0x80], R15 ;  /* 0x0000800f12008985 */ /* 0x0007e2000c10f90a */
[----:B------:R-:W-:Y:S05]  /*2eb0*/  BRA.U UP0, `(.L_x_26) ;  /* 0x0000000100087547 */ /* 0x000fea000b800000 */
[----:B------:R0:W-:Y:S06]  /*2ec0*/  MEMBAR.SC.CTA ;  /* 0x0000000000007992 */ /* 0x0001ec0000000000 */
[----:B0-----:R-:W-:Y:S05]  /*2ed0*/  BRA `(.L_x_27) ;  /* 0x0000000000087947 */ /* 0x001fea0003800000 */
.L_x_26:
[----:B------:R-:W-:Y:S05]  /*2ee0*/  NANOSLEEP 0x1c2 ;  /* 0x000001c20000795d */ /* 0x000fea0003800000 */
[----:B------:R-:W-:Y:S01]  /*2ef0*/  NOP ;  /* 0x0000000000007918 */ /* 0x000fe20000000000 */
.L_x_27:
[----:B---3--:R-:W-:-:S07]  /*2f00*/  IMAD.WIDE R32, R25, 0x4, R16 ;  /* 0x0000000419207825 */ /* 0x008fce00078e0210 */
.L_x_29:
        /* <DEDUP_REMOVED lines=10> */
.L_x_80:
[----:B------:R-:W-:Y:S05]  /*2fb0*/  @P0 BRA `(.L_x_29) ;  /* 0xfffffffc00d40947 */ /* 0x000fea000383ffff */
[----:B------:R-:W-:Y:S01]  /*2fc0*/  ISETP.NE.AND P0, PT, R16, 0x65, PT ;  /* 0x000000651000780c */ /* 0x000fe20003f05270 */
[----:B------:R-:W-:-:S12]  /*2fd0*/  BSSY.RECONVERGENT B0, `(.L_x_30) ;  /* 0x000000d000007945 */ /* 0x000fd80003800200 */
[----:B------:R-:W-:Y:S05]  /*2fe0*/  @!P0 BRA `(.L_x_31) ;  /* 0x00000000001c8947 */ /* 0x000fea0003800000 */
[----:B------:R-:W-:-:S13]  /*2ff0*/  ISETP.NE.AND P1, PT, R16, 0x64, PT ;  /* 0x000000641000780c */ /* 0x000fda0003f25270 */
[----:B------:R-:W-:Y:S05]  /*3000*/  @P1 BRA `(.L_x_32) ;  /* 0x0000000000241947 */ /* 0x000fea0003800000 */
[----:B------:R-:W0:Y:S02]  /*3010*/  LDC.64 R32, c[0x0][0x398] ;  /* 0x0000e600ff207b82 */ /* 0x000e240000000a00 */
[----:B0-----:R-:W-:-:S05]  /*3020*/  IMAD.WIDE R32, R25, 0x8, R32 ;  /* 0x0000000819207825 */ /* 0x001fca00078e0220 */
[----:B------:R0:W5:Y:S04]  /*3030*/  LD.E.STRONG.GPU R17, desc[UR10][R32.64+0x100] ;  /* 0x0001000a20117980 */ /* 0x000168000c10f900 */
[----:B------:R0:W5:Y:S01]  /*3040*/  LD.E.STRONG.GPU R24, desc[UR10][R32.64+0x104] ;  /* 0x0001040a20187980 */ /* 0x000162000c10f900 */
[----:B------:R-:W-:Y:S05]  /*3050*/  BRA `(.L_x_32) ;  /* 0x0000000000107947 */ /* 0x000fea0003800000 */
.L_x_31:
[----:B------:R-:W0:Y:S02]  /*3060*/  LDC.64 R32, c[0x0][0x3a0] ;  /* 0x0000e800ff207b82 */ /* 0x000e240000000a00 */
[----:B0-----:R-:W-:-:S05]  /*3070*/  IMAD.WIDE R32, R25, 0x8, R32 ;  /* 0x0000000819207825 */ /* 0x001fca00078e0220 */
[----:B------:R1:W5:Y:S04]  /*3080*/  LD.E.STRONG.GPU R17, desc[UR10][R32.64+0x100] ;  /* 0x0001000a20117980 */ /* 0x000368000c10f900 */
[----:B------:R1:W5:Y:S02]  /*3090*/  LD.E.STRONG.GPU R24, desc[UR10][R32.64+0x104] ;  /* 0x0001040a20187980 */ /* 0x000364000c10f900 */
.L_x_32:
[----:B------:R-:W-:Y:S05]  /*30a0*/  BSYNC.RECONVERGENT B0 ;  /* 0x0000000000007941 */ /* 0x000fea0003800200 */
.L_x_30:
[----:B------:R-:W-:-:S03]  /*30b0*/  UMOV UR4, 0xffffffff ;  /* 0xffffffff00047882 */ /* 0x000fc60000000000 */
[----:B------:R-:W-:Y:S05]  /*30c0*/  BRA.DIV UR4, `(.L_x_33) ;  /* 0x0000001e04647947 */ /* 0x000fea000b800000 */
[----:B------:R-:W2:Y:S01]  /*30d0*/  S2R R26, SR_GEMASK ;  /* 0x00000000001a7919 */ /* 0x000ea20000003c00 */
[----:B------:R-:W-:Y:S01]  /*30e0*/  VOTE.ANY R37, PT, !P0 ;  /* 0x0000000000257806 */ /* 0x000fe200040e0100 */
[C---:B------:R-:W-:Y:S01]  /*30f0*/  VIADD R36, R29.reuse, 0x10 ;  /* 0x000000101d247836 */ /* 0x040fe20000000000 */
[C---:B------:R-:W-:Y:S02]  /*3100*/  IADD3 R31, PT, PT, R29.reuse, 0x2, RZ ;  /* 0x000000021d1f7810 */ /* 0x040fe40007ffe0ff */
[----:B------:R-:W-:Y:S02]  /*3110*/  IADD3 R35, PT, PT, R29, 0x8, RZ ;  /* 0x000000081d237810 */ /* 0x000fe40007ffe0ff */
[----:B--2---:R-:W-:-:S05]  /*3120*/  LOP3.LUT R37, R37, 0x80000000, R26, 0xec, !PT ;  /* 0x8000000025257812 */ /* 0x004fca00078eec1a */
[----:B01----:R-:W-:-:S05]  /*3130*/  VIADD R32, R37, 0xffffffff ;  /* 0xffffffff25207836 */ /* 0x003fca0000000000 */
[----:B------:R-:W-:-:S04]  /*3140*/  LOP3.LUT R32, R37, R32, RZ, 0xc, !PT ;  /* 0x0000002025207212 */ /* 0x000fc800078e0cff */
[----:B------:R-:W0:Y:S02]  /*3150*/  POPC R45, R32 ;  /* 0x00000020002d7309 */ /* 0x000e240000000000 */
[----:B0----5:R-:W0:Y:S01]  /*3160*/  SHFL.DOWN PT, R34, R17, 0x1, R45 ;  /* 0x0820000011227989 */ /* 0x021e2200000e002d */
[-C--:B------:R-:W-:Y:S02]  /*3170*/  ISETP.GE.AND P0, PT, R29, R45.reuse, PT ;  /* 0x0000002d1d00720c */ /* 0x080fe40003f06270 */
[----:B------:R-:W-:Y:S01]  /*3180*/  ISETP.GT.AND P1, PT, R36, R45, PT ;  /* 0x0000002d2400720c */ /* 0x000fe20003f24270 */
        /* <DEDUP_REMOVED lines=11> */
[----:B------:R-:W-:Y:S01]  /*3240*/  VIADD R34, R29, 0x4 ;  /* 0x000000041d227836 */ /* 0x000fe20000000000 */
[----:B------:R-:W-:Y:S02]  /*3250*/  @!P0 MOV R24, R44 ;  /* 0x0000002c00188202 */ /* 0x000fe40000000f00 */
[----:B------:R-:W0:Y:S02]  /*3260*/  SHFL.DOWN PT, R32, R17, 0x4, R45 ;  /* 0x0880000011207989 */ /* 0x000e2400000e002d */
[----:B------:R-:W-:Y:S02]  /*3270*/  ISETP.GT.AND P0, PT, R34, R45, PT ;  /* 0x0000002d2200720c */ /* 0x000fe40003f04270 */
[----:B------:R-:W1:Y:S11]  /*3280*/  SHFL.DOWN PT, R44, R24, 0x4, R45 ;  /* 0x08800000182c7989 */ /* 0x000e7600000e002d */
        /* <DEDUP_REMOVED lines=10> */
[----:B------:R-:W-:-:S03]  /*3330*/  @!P0 MOV R24, R44 ;  /* 0x0000002c00188202 */ /* 0x000fc60000000f00 */
[----:B------:R-:W0:Y:S01]  /*3340*/  SHFL.DOWN PT, R32, R17, 0x10, R45 ;  /* 0x0a00000011207989 */ /* 0x000e2200000e002d */
[----:B------:R-:W-:-:S03]  /*3350*/  ISETP.NE.AND P0, PT, R16, 0x65, PT ;  /* 0x000000651000780c */ /* 0x000fc60003f05270 */
[----:B------:R-:W1:Y:S10]  /*3360*/  SHFL.DOWN PT, R44, R24, 0x10, R45 ;  /* 0x0a000000182c7989 */ /* 0x000e7400000e002d */
[----:B------:R-:W-:Y:S01]  /*3370*/  VOTE.ALL P0, P0 ;  /* 0x0000000000ff7806 */ /* 0x000fe20000000000 */
[C---:B0-----:R-:W-:Y:S01]  /*3380*/  @!P1 FFMA R32, R17.reuse, R32, RZ ;  /* 0x0000002011209223 */ /* 0x041fe200000000ff */
[----:B-1----:R-:W-:-:S04]  /*3390*/  @!P1 FFMA R44, R17, R44, R24 ;  /* 0x0000002c112c9223 */ /* 0x002fc80000000018 */
[----:B------:R-:W-:Y:S01]  /*33a0*/  @!P1 MOV R17, R32 ;  /* 0x0000002000119202 */ /* 0x000fe20000000f00 */
[----:B------:R-:W-:-:S07]  /*33b0*/  @!P1 IMAD.MOV.U32 R24, RZ, RZ, R44 ;  /* 0x000000ffff189224 */ /* 0x000fce00078e002c */
.L_x_94:
[----:B------:R-:W-:Y:S05]  /*33c0*/  @!P0 BRA `(.L_x_34) ;  /* 0x00000004003c8947 */ /* 0x000fea0003800000 */
.L_x_41:
[----:B------:R-:W0:Y:S01]  /*33d0*/  LDC.64 R32, c[0x0][0x390] ;  /* 0x0000e400ff207b82 */ /* 0x000e220000000a00 */
[----:B------:R-:W-:Y:S05]  /*33e0*/  YIELD ;  /* 0x0000000000007946 */ /* 0x000fea0003800000 */
[----:B0-----:R-:W-:-:S07]  /*33f0*/  IMAD.WIDE R32, R25, 0x4, R32 ;  /* 0x0000000419207825 */ /* 0x001fce00078e0220 */
.L_x_36:
        /* <DEDUP_REMOVED lines=10> */
.L_x_97:
        /* <DEDUP_REMOVED lines=11> */
.L_x_38:
[----:B------:R-:W0:Y:S02]  /*3550*/  LDC.64 R32, c[0x0][0x3a0] ;  /* 0x0000e800ff207b82 */ /* 0x000e240000000a00 */
[----:B0-----:R-:W-:-:S05]  /*3560*/  IMAD.WIDE R32, R25, 0x8, R32 ;  /* 0x0000000819207825 */ /* 0x001fca00078e0220 */
[----:B------:R0:W5:Y:S04]  /*3570*/  LD.E.STRONG.GPU R16, desc[UR10][R32.64] ;  /* 0x0000000a20107980 */ /* 0x000168000c10f900 */
[----:B------:R0:W5:Y:S02]  /*3580*/  LD.E.STRONG.GPU R39, desc[UR10][R32.64+0x4] ;  /* 0x0000040a20277980 */ /* 0x000164000c10f900 */
.L_x_39:
[----:B------:R-:W-:Y:S05]  /*3590*/  BSYNC.RECONVERGENT B0 ;  /* 0x0000000000007941 */ /* 0x000fea0003800200 */
.L_x_37:
[----:B------:R-:W-:-:S03]  /*35a0*/  UMOV UR4, 0xffffffff ;  /* 0xffffffff00047882 */ /* 0x000fc60000000000 */
[----:B------:R-:W-:Y:S05]  /*35b0*/  BRA.DIV UR4, `(.L_x_40) ;  /* 0x0000001e04cc7947 */ /* 0x000fea000b800000 */
[----:B------:R-:W-:Y:S01]  /*35c0*/  VOTE.ANY R37, PT, !P1 ;  /* 0x0000000000257806 */ /* 0x000fe200048e0100 */
[----:B-----5:R-:W-:Y:S02]  /*35d0*/  IMAD.MOV.U32 R41, RZ, RZ, R39 ;  /* 0x000000ffff297224 */ /* 0x020fe400078e0027 */
[----:B------:R-:W-:Y:S01]  /*35e0*/  VIADD R25, R25, 0xffffffe0 ;  /* 0xffffffe019197836 */ /* 0x000fe20000000000 */
[----:B------:R-:W-:-:S04]  /*35f0*/  LOP3.LUT R37, R37, 0x80000000, R26, 0xec, !PT ;  /* 0x8000000025257812 */ /* 0x000fc800078eec1a */
[----:B01----:R-:W-:-:S04]  /*3600*/  IADD3 R32, PT, PT, R37, -0x1, RZ ;  /* 0xffffffff25207810 */ /* 0x003fc80007ffe0ff */
[----:B------:R-:W-:Y:S02]  /*3610*/  LOP3.LUT R37, R37, R32, RZ, 0xc, !PT ;  /* 0x0000002025257212 */ /* 0x000fe400078e0cff */
[----:B------:R-:W-:Y:S02]  /*3620*/  MOV R32, R16 ;  /* 0x0000001000207202 */ /* 0x000fe40000000f00 */
[----:B------:R-:W0:Y:S02]  /*3630*/  POPC R45, R37 ;  /* 0x00000025002d7309 */ /* 0x000e240000000000 */
[----:B0-----:R-:W0:Y:S01]  /*3640*/  SHFL.DOWN PT, R33, R16, 0x1, R45 ;  /* 0x0820000010217989 */ /* 0x001e2200000e002d */
        /* <DEDUP_REMOVED lines=38> */
.L_x_111:
[----:B------:R-:W-:Y:S05]  /*38b0*/  @P0 BRA `(.L_x_41) ;  /* 0xfffffff800c40947 */ /* 0x000fea000383ffff */
.L_x_34:
[----:B------:R-:W-:Y:S01]  /*38c0*/  ISETP.NE.AND P1, PT, R29, RZ, PT ;  /* 0x000000ff1d00720c */ /* 0x000fe20003f25270 */
[----:B------:R-:W-:Y:S01]  /*38d0*/  BSSY.RECONVERGENT B0, `(.L_x_42) ;  /* 0x0000019000007945 */ /* 0x000fe20003800200 */
[----:B------:R-:W-:-:S11]  /*38e0*/  ISETP.NE.AND P0, PT, R28, RZ, PT ;  /* 0x000000ff1c00720c */ /* 0x000fd60003f05270 */
[----:B------:R-:W0:Y:S01]  /*38f0*/  @!P1 S2R R16, SR_CgaCtaId ;  /* 0x0000000000109919 */ /* 0x000e220000008800 */
[----:B------:R-:W-:-:S04]  /*3900*/  @!P1 MOV R15, 0x400 ;  /* 0x00000400000f9802 */ /* 0x000fc80000000f00 */
[----:B0-----:R-:W-:Y:S01]  /*3910*/  @!P1 LEA R16, R16, R15, 0x18 ;  /* 0x0000000f10109211 */ /* 0x001fe200078ec0ff */
[----:B------:R-:W-:Y:S06]  /*3920*/  @P0 BRA `(.L_x_43) ;  /* 0x00000000004c0947 */ /* 0x000fec0003800000 */
[----:B------:R-:W0:Y:S01]  /*3930*/  S2UR UR9, SR_CgaCtaId ;  /* 0x00000000000979c3 */ /* 0x000e220000008800 */
[----:B------:R-:W1:Y:S01]  /*3940*/  LDCU.64 UR4, c[0x0][0x3a0] ;  /* 0x00007400ff0477ac */ /* 0x000e620008000a00 */
[----:B------:R-:W-:Y:S02]  /*3950*/  HFMA2 R15, -RZ, RZ, 0, 6.020069122314453125e-06 ;  /* 0x00000065ff0f7431 */ /* 0x000fe400000001ff */
[C---:B------:R-:W-:Y:S01]  /*3960*/  FFMA R25, R0.reuse, R17, RZ ;  /* 0x0000001100197223 */ /* 0x040fe200000000ff */
[----:B------:R-:W-:Y:S01]  /*3970*/  FFMA R27, R0, R24, R27 ;  /* 0x00000018001b7223 */ /* 0x000fe2000000001b */
[----:B------:R-:W-:Y:S01]  /*3980*/  UMOV UR8, 0x400 ;  /* 0x0000040000087882 */ /* 0x000fe20000000000 */
[----:B-1----:R-:W-:Y:S02]  /*3990*/  UIMAD.WIDE UR4, UR6, 0x8, UR4 ;  /* 0x00000008060478a5 */ /* 0x002fe4000f8e0204 */
[----:B0-----:R-:W-:-:S04]  /*39a0*/  ULEA UR8, UR9, UR8, 0x18 ;  /* 0x0000000809087291 */ /* 0x001fc8000f8ec0ff */
[----:B------:R-:W-:Y:S01]  /*39b0*/  MOV R32, UR4 ;  /* 0x0000000400207c02 */ /* 0x000fe20008000f00 */
[----:B------:R-:W-:-:S05]  /*39c0*/  IMAD.U32 R33, RZ, RZ, UR5 ;  /* 0x00000005ff217e24 */ /* 0x000fca000f8e00ff */
[----:B------:R0:W-:Y:S04]  /*39d0*/  ST.E.STRONG.GPU desc[UR10][R32.64+0x100], R25 ;  /* 0x0001001920007985 */ /* 0x0001e8000c10f90a */
[----:B------:R0:W-:Y:S01]  /*39e0*/  ST.E.STRONG.GPU desc[UR10][R32.64+0x104], R27 ;  /* 0x0001041b20007985 */ /* 0x0001e2000c10f90a */
[----:B------:R-:W-:Y:S06]  /*39f0*/  MEMBAR.ALL.GPU ;  /* 0x0000000000007992 */ /* 0x000fec000000a000 */
[----:B------:R-:W-:-:S00]  /*3a00*/  ERRBAR ;  /* 0x00000000000079ab */ /* 0x000fc00000000000 */
[----:B------:R-:W-:Y:S06]  /*3a10*/  CGAERRBAR ;  /* 0x00000000000075ab */ /* 0x000fec0000000000 */
[----:B------:R0:W-:Y:S04]  /*3a20*/  ST.E.STRONG.GPU desc[UR10][R18.64+0x80], R15 ;  /* 0x0000800f12007985 */ /* 0x0001e8000c10f90a */
[----:B------:R0:W-:Y:S04]  /*3a30*/  STS.64 [UR8+0x8], R24 ;  /* 0x00000818ff007988 */ /* 0x0001e80008000a08 */
[----:B------:R0:W-:Y:S04]  /*3a40*/  STS [UR8+0x10], R27 ;  /* 0x0000101bff007988 */ /* 0x0001e80008000808 */
[----:B------:R0:W-:Y:S02]  /*3a50*/  STS [UR8+0x4], R17 ;  /* 0x00000411ff007988 */ /* 0x0001e40008000808 */
.L_x_43:
[----:B------:R-:W-:Y:S05]  /*3a60*/  BSYNC.RECONVERGENT B0 ;  /* 0x0000000000007941 */ /* 0x000fea0003800200 */
.L_x_42:
[----:B------:R1:W-:Y:S01]  /*3a70*/  @!P1 STS [R16+0x44], R17 ;  /* 0x0000441110009388 */ /* 0x0003e20000000800 */
[----:B------:R-:W-:Y:S01]  /*3a80*/  @!P1 IMAD.MOV.U32 R21, RZ, RZ, R17 ;  /* 0x000000ffff159224 */ /* 0x000fe200078e0011 */
[----:B------:R-:W-:Y:S02]  /*3a90*/  @!P1 MOV R30, R24 ;  /* 0x00000018001e9202 */ /* 0x000fe40000000f00 */
[----:B------:R1:W-:Y:S05]  /*3aa0*/  @!P1 STS [R16+0x48], R24 ;  /* 0x0000481810009388 */ /* 0x0003ea0000000800 */
.L_x_25:
[----:B------:R-:W-:Y:S01]  /*3ab0*/  ISETP.NE.AND P0, PT, R28, RZ, PT ;  /* 0x000000ff1c00720c */ /* 0x000fe20003f05270 */
[----:B------:R-:W-:Y:S05]  /*3ac0*/  WARPSYNC.ALL ;  /* 0x0000000000007948 */ /* 0x000fea0003800000 */
[----:B------:R-:W-:Y:S07]  /*3ad0*/  BAR.SYNC.DEFER_BLOCKING 0x0 ;  /* 0x0000000000007b1d */ /* 0x000fee0000010000 */
[----:B------:R-:W-:Y:S01]  /*3ae0*/  @P0 MOV R0, 0x400 ;  /* 0x0000040000000802 */ /* 0x000fe20000000f00 */
[----:B0-----:R-:W1:Y:S03]  /*3af0*/  @P0 S2R R15, SR_CgaCtaId ;  /* 0x00000000000f0919 */ /* 0x001e660000008800 */
[----:B-1----:R-:W-:-:S05]  /*3b00*/  @P0 LEA R16, R15, R0, 0x18 ;  /* 0x000000000f100211 */ /* 0x002fca00078ec0ff */
[----:B------:R-:W0:Y:S04]  /*3b10*/  @P0 LDS R15, [R16+0x48] ;  /* 0x00004800100f0984 */ /* 0x000e280000000800 */
[----:B------:R-:W1:Y:S01]  /*3b20*/  @P0 LDS R0, [R16+0x44] ;  /* 0x0000440010000984 */ /* 0x000e620000000800 */
[C---:B0-----:R-:W-:Y:S01]  /*3b30*/  @P0 FFMA R30, R21.reuse, R15, R30 ;  /* 0x0000000f151e0223 */ /* 0x041fe2000000001e */
[----:B-1----:R-:W-:-:S03]  /*3b40*/  @P0 FFMA R21, R21, R0, RZ ;  /* 0x0000000015150223 */ /* 0x002fc600000000ff */
[C---:B------:R-:W-:Y:S01]  /*3b50*/  FFMA R3, R2.reuse, R30, R3 ;  /* 0x0000001e02037223 */ /* 0x040fe20000000003 */
[----:B------:R-:W-:-:S07]  /*3b60*/  FFMA R2, R2, R21, RZ ;  /* 0x0000001502027223 */ /* 0x000fce00000000ff */
.L_x_24:
[----:B------:R-:W0:Y:S01]  /*3b70*/  S2R R15, SR_LANEID ;  /* 0x00000000000f7919 */ /* 0x000e220000000000 */
[----:B------:R-:W1:Y:S01]  /*3b80*/  S2UR UR5, SR_CgaCtaId ;  /* 0x00000000000579c3 */ /* 0x000e620000008800 */
[C---:B------:R-:W-:Y:S01]  /*3b90*/  FFMA R23, R22.reuse, R3, R23 ;  /* 0x0000000316177223 */ /* 0x040fe20000000017 */
[----:B------:R-:W-:-:S06]  /*3ba0*/  FFMA R22, R22, R2, RZ ;  /* 0x0000000216167223 */ /* 0x000fcc00000000ff */
[----:B------:R-:W-:Y:S01]  /*3bb0*/  BAR.SYNC.DEFER_BLOCKING 0x0 ;  /* 0x0000000000007b1d */ /* 0x000fe20000010000 */
[----:B------:R-:W-:Y:S01]  /*3bc0*/  ISETP.NE.AND P0, PT, R28, RZ, PT ;  /* 0x000000ff1c00720c */ /* 0x000fe20003f05270 */
[C---:B------:R-:W-:Y:S01]  /*3bd0*/  FFMA R5, R4.reuse, R23, R5 ;  /* 0x0000001704057223 */ /* 0x040fe20000000005 */
[----:B------:R-:W-:Y:S01]  /*3be0*/  FFMA R4, R4, R22, RZ ;  /* 0x0000001604047223 */ /* 0x000fe200000000ff */
[----:B------:R-:W-:Y:S02]  /*3bf0*/  UIADD3 UR8, UPT, UPT, -UR12, UR15, URZ ;  /* 0x0000000f0c087290 */ /* 0x000fe4000fffe1ff */
[C---:B------:R-:W-:Y:S01]  /*3c00*/  FFMA R7, R6.reuse, R5, R7 ;  /* 0x0000000506077223 */ /* 0x040fe20000000007 */
[----:B------:R-:W-:Y:S01]  /*3c10*/  FFMA R6, R6, R4, RZ ;  /* 0x0000000406067223 */ /* 0x000fe200000000ff */
[----:B------:R-:W-:Y:S01]  /*3c20*/  UMOV UR4, 0x400 ;  /* 0x0000040000047882 */ /* 0x000fe20000000000 */
[----:B------:R-:W2:Y:S01]  /*3c30*/  S2R R0, SR_TID.X ;  /* 0x0000000000007919 */ /* 0x000ea20000002100 */
[C---:B------:R-:W-:Y:S01]  /*3c40*/  FFMA R9, R8.reuse, R7, R9 ;  /* 0x0000000708097223 */ /* 0x040fe20000000009 */
[----:B------:R-:W-:Y:S01]  /*3c50*/  FFMA R8, R8, R6, RZ ;  /* 0x0000000608087223 */ /* 0x000fe200000000ff */
[----:B------:R-:W-:-:S02]  /*3c60*/  IMAD.U32 R21, RZ, RZ, UR8 ;  /* 0x00000008ff157e24 */ /* 0x000fc4000f8e00ff */
[C---:B------:R-:W-:Y:S01]  /*3c70*/  FFMA R11, R10.reuse, R9, R11 ;  /* 0x000000090a0b7223 */ /* 0x040fe2000000000b */
[----:B------:R-:W-:-:S03]  /*3c80*/  FFMA R10, R10, R8, RZ ;  /* 0x000000080a0a7223 */ /* 0x000fc600000000ff */
[C---:B------:R-:W-:Y:S01]  /*3c90*/  FFMA R13, R12.reuse, R11, R13 ;  /* 0x0000000b0c0d7223 */ /* 0x040fe2000000000d */
[----:B------:R-:W-:Y:S01]  /*3ca0*/  FFMA R12, R12, R10, RZ ;  /* 0x0000000a0c0c7223 */ /* 0x000fe200000000ff */
[----:B-1----:R-:W-:Y:S01]  /*3cb0*/  ULEA UR4, UR5, UR4, 0x18 ;  /* 0x0000000405047291 */ /* 0x002fe2000f8ec0ff */
[----:B0-----:R-:W-:-:S05]  /*3cc0*/  IMAD R15, R15, 0x30, R14 ;  /* 0x000000300f0f7824 */ /* 0x001fca00078e020e */
[----:B------:R-:W-:Y:S04]  /*3cd0*/  STS.64 [R15], R2 ;  /* 0x000000020f007388 */ /* 0x000fe80000000a00 */
[----:B------:R-:W-:Y:S04]  /*3ce0*/  STS.64 [R15+0x8], R22 ;  /* 0x000008160f007388 */ /* 0x000fe80000000a00 */
[----:B------:R-:W-:Y:S04]  /*3cf0*/  STS.64 [R15+0x10], R4 ;  /* 0x000010040f007388 */ /* 0x000fe80000000a00 */
[----:B------:R-:W-:Y:S04]  /*3d00*/  STS.64 [R15+0x18], R6 ;  /* 0x000018060f007388 */ /* 0x000fe80000000a00 */
[----:B------:R-:W-:Y:S04]  /*3d10*/  STS.64 [R15+0x20], R8 ;  /* 0x000020080f007388 */ /* 0x000fe80000000a00 */
[----:B------:R-:W-:Y:S04]  /*3d20*/  STS.64 [R15+0x28], R10 ;  /* 0x0000280a0f007388 */ /* 0x000fe80000000a00 */
[----:B------:R2:W-:Y:S01]  /*3d30*/  STS.64 [R15+0x30], R12 ;  /* 0x0000300c0f007388 */ /* 0x0005e20000000a00 */
[----:B------:R-:W-:-:S03]  /*3d40*/  NOP ;  /* 0x0000000000007918 */ /* 0x000fc60000000000 */
[----:B------:R-:W-:Y:S04]  /*3d50*/  LDS.64 R2, [R14] ;  /* 0x000000000e027984 */ /* 0x000fe80000000a00 */
[----:B------:R-:W-:Y:S01]  /*3d60*/  LDS.64 R4, [R14+0x100] ;  /* 0x000100000e047984 */ /* 0x000fe20000000a00 */
[C---:B--2---:R-:W-:Y:S02]  /*3d70*/  LOP3.LUT R15, R0.reuse, 0x1f, RZ, 0xc0, !PT ;  /* 0x0000001f000f7812 */ /* 0x044fe400078ec0ff */
[----:B------:R-:W-:Y:S01]  /*3d80*/  LOP3.LUT R0, R0, 0x3e0, RZ, 0xc0, !PT ;  /* 0x000003e000007812 */ /* 0x000fe200078ec0ff */
[----:B------:R-:W-:Y:S04]  /*3d90*/  LDS.64 R6, [R14+0x200] ;  /* 0x000200000e067984 */ /* 0x000fe80000000a00 */
[----:B------:R-:W-:Y:S01]  /*3da0*/  LDS.64 R8, [R14+0x300] ;  /* 0x000300000e087984 */ /* 0x000fe20000000a00 */
[----:B------:R-:W-:-:S03]  /*3db0*/  IMAD R18, R0, 0x7, R15 ;  /* 0x0000000700127824 */ /* 0x000fc600078e020f */
[----:B------:R-:W-:Y:S01]  /*3dc0*/  LDS.64 R10, [R14+0x400] ;  /* 0x000400000e0a7984 */ /* 0x000fe20000000a00 */
[C---:B------:R-:W-:Y:S01]  /*3dd0*/  VIADD R22, R18.reuse, 0x40 ;  /* 0x0000004012167836 */ /* 0x040fe20000000000 */
[C---:B------:R-:W-:Y:S02]  /*3de0*/  IADD3 R0, PT, PT, R18.reuse, 0x20, RZ ;  /* 0x0000002012007810 */ /* 0x040fe40007ffe0ff */
[----:B------:R-:W-:Y:S01]  /*3df0*/  LDS.64 R12, [R14+0x500] ;  /* 0x000500000e0c7984 */ /* 0x000fe20000000a00 */
[----:B------:R-:W-:-:S03]  /*3e00*/  IADD3 R24, PT, PT, R18, 0x60, RZ ;  /* 0x0000006012187810 */ /* 0x000fc60007ffe0ff */
[----:B------:R-:W-:Y:S04]  /*3e10*/  LDS.64 R16, [R14+0x600] ;  /* 0x000600000e107984 */ /* 0x000fe80000000a00 */
[----:B------:R-:W-:Y:S01]  /*3e20*/  @!P0 STS [UR4+0x1c00], R21 ;  /* 0x001c0015ff008988 */ /* 0x000fe20008000804 */
[----:B------:R-:W-:Y:S06]  /*3e30*/  BAR.SYNC.DEFER_BLOCKING 0x0 ;  /* 0x0000000000007b1d */ /* 0x000fec0000010000 */
[----:B------:R-:W0:Y:S01]  /*3e40*/  LDS R19, [UR4+0x1c00] ;  /* 0x001c0004ff137984 */ /* 0x000e220008000800 */
[----:B------:R-:W1:Y:S01]  /*3e50*/  LDCU.64 UR4, c[0x0][0x388] ;  /* 0x00007100ff0477ac */ /* 0x000e620008000a00 */
[----:B0-----:R-:W-:-:S02]  /*3e60*/  ISETP.GE.AND P1, PT, R0, R19, PT ;  /* 0x000000130000720c */ /* 0x001fc40003f26270 */
[----:B------:R-:W-:Y:S02]  /*3e70*/  IADD3 R0, P3, PT, R18, UR12, RZ ;  /* 0x0000000c12007c10 */ /* 0x000fe4000ff7e0ff */
[-C--:B------:R-:W-:Y:S02]  /*3e80*/  ISETP.GE.AND P2, PT, R22, R19.reuse, PT ;  /* 0x000000131600720c */ /* 0x080fe40003f46270 */
[CC--:B------:R-:W-:Y:S01]  /*3e90*/  ISETP.GE.AND P0, PT, R18.reuse, R19.reuse, PT ;  /* 0x000000131200720c */ /* 0x0c0fe20003f06270 */
[----:B------:R-:W-:Y:S01]  /*3ea0*/  IMAD.X R15, RZ, RZ, UR13, P3 ;  /* 0x0000000dff0f7e24 */ /* 0x000fe200098e06ff */
[C---:B------:R-:W-:Y:S01]  /*3eb0*/  IADD3 R22, PT, PT, R18.reuse, 0x80, RZ ;  /* 0x0000008012167810 */ /* 0x040fe20007ffe0ff */
[----:B------:R-:W-:Y:S01]  /*3ec0*/  VIADD R18, R18, 0xa0 ;  /* 0x000000a012127836 */ /* 0x000fe20000000000 */
[----:B-1----:R-:W-:Y:S02]  /*3ed0*/  LEA R14, P4, R0, UR4, 0x3 ;  /* 0x00000004000e7c11 */ /* 0x002fe4000f8818ff */
[----:B------:R-:W-:-:S02]  /*3ee0*/  ISETP.GE.AND P3, PT, R24, R19, PT ;  /* 0x000000131800720c */ /* 0x000fc40003f66270 */
[----:B------:R-:W-:Y:S02]  /*3ef0*/  LEA.HI.X R15, R0, UR5, R15, 0x3, P4 ;  /* 0x00000005000f7c11 */ /* 0x000fe4000a0f1c0f */
[-C--:B------:R-:W-:Y:S02]  /*3f00*/  ISETP.GE.AND P4, PT, R22, R19.reuse, PT ;  /* 0x000000131600720c */ /* 0x080fe40003f86270 */
[-C--:B------:R-:W-:Y:S01]  /*3f10*/  ISETP.GE.AND P5, PT, R18, R19.reuse, PT ;  /* 0x000000131200720c */ /* 0x080fe20003fa6270 */
[----:B------:R0:W-:Y:S01]  /*3f20*/  @!P0 STG.E desc[UR10][R14.64], R2 ;  /* 0x000000020e008986 */ /* 0x0001e2000c10190a */
[----:B------:R-:W-:-:S03]  /*3f30*/  ISETP.GE.AND P6, PT, R20, R19, PT ;  /* 0x000000131400720c */ /* 0x000fc60003fc6270 */
[----:B------:R0:W-:Y:S04]  /*3f40*/  @!P0 STG.E desc[UR10][R14.64+0x4], R3 ;  /* 0x000004030e008986 */ /* 0x0001e8000c10190a */
        /* <DEDUP_REMOVED lines=9> */
[----:B------:R0:W-:Y:S01]  /*3fe0*/  @!P5 STG.E desc[UR10][R14.64+0x504], R13 ;  /* 0x0005040d0e00d986 */ /* 0x0001e2000c10190a */
[----:B------:R-:W-:Y:S05]  /*3ff0*/  @P6 EXIT ;  /* 0x000000000000694d */ /* 0x000fea0003800000 */
[----:B------:R-:W-:Y:S04]  /*4000*/  STG.E desc[UR10][R14.64+0x600], R16 ;  /* 0x000600100e007986 */ /* 0x000fe8000c10190a */
[----:B------:R-:W-:Y:S01]  /*4010*/  STG.E desc[UR10][R14.64+0x604], R17 ;  /* 0x000604110e007986 */ /* 0x000fe2000c10190a */
[----:B------:R-:W-:Y:S05]  /*4020*/  EXIT ;  /* 0x000000000000794d */ /* 0x000fea0003800000 */
.L_x_7:
[----:B------:R-:W-:Y:S01]  /*4030*/  BSSY B1, `(.L_x_44) ;  /* 0x0000006000017945 */ /* 0x000fe20003800000 */
[----:B------:R-:W-:Y:S02]  /*4040*/  PLOP3.LUT P0, PT, P0, PT, PT, 0x8, 0x80 ;  /* 0x000000000080781c */ /* 0x000fe4000070e170 */
[----:B------:R-:W-:-:S11]  /*4050*/  MOV R37, 0xffffffff ;  /* 0xffffffff00257802 */ /* 0x000fd60000000f00 */
[----:B---3--:R-:W-:Y:S05]  /*4060*/  WARPSYNC.COLLECTIVE R37, `(.L_x_45) ;  /* 0x0000000025087348 */ /* 0x008fea0003c00000 */
[----:B------:R-:W-:Y:S01]  /*4070*/  VOTE.ANY P0, P0 ;  /* 0x0000000000ff7806 */ /* 0x000fe20000000100 */
[----:B---3--:R-:W-:-:S12]  /*4080*/  ENDCOLLECTIVE ;  /* 0x000000000000791b */ /* 0x008fd80003800000 */
.L_x_45:
[----:B------:R-:W-:Y:S05]  /*4090*/  BSYNC B1 ;  /* 0x0000000000017941 */ /* 0x000fea0003800000 */
.L_x_44:
[----:B------:R-:W-:Y:S05]  /*40a0*/  BRA `(.L_x_46) ;  /* 0xffffffcc00b07947 */ /* 0x000fea000383ffff */
.L_x_12:
[----:B------:R-:W2:Y:S01]  /*40b0*/  S2R R35, SR_GEMASK ;  /* 0x0000000000237919 */ /* 0x000ea20000003c00 */
[----:B------:R-:W-:Y:S01]  /*40c0*/  BSSY B1, `(.L_x_47) ;  /* 0x0000006000017945 */ /* 0x000fe20003800000 */
[----:B------:R-:W-:Y:S01]  /*40d0*/  PLOP3.LUT P1, PT, P0, PT, PT, 0x8, 0x80 ;  /* 0x000000000080781c */ /* 0x000fe2000072e170 */
[----:B------:R-:W-:-:S12]  /*40e0*/  IMAD.MOV.U32 R37, RZ, RZ, -0x1 ;  /* 0xffffffffff257424 */ /* 0x000fd800078e00ff */
[----:B0123-5:R-:W-:Y:S05]  /*40f0*/  WARPSYNC.COLLECTIVE R37, `(.L_x_48) ;  /* 0x0000000025087348 */ /* 0x02ffea0003c00000 */
[----:B------:R-:W-:Y:S01]  /*4100*/  VOTE.ANY R37, PT, P1 ;  /* 0x0000000000257806 */ /* 0x000fe200008e0100 */
[----:B0123-5:R-:W-:Y:S06]  /*4110*/  ENDCOLLECTIVE ;  /* 0x000000000000791b */ /* 0x02ffec0003800000 */
.L_x_48:
[----:B------:R-:W-:Y:S05]  /*4120*/  BSYNC B1 ;  /* 0x0000000000017941 */ /* 0x000fea0003800000 */
.L_x_47:
[----:B------:R-:W-:Y:S01]  /*4130*/  LOP3.LUT R37, R37, 0x80000000, R35, 0xec, !PT ;  /* 0x8000000025257812 */ /* 0x000fe200078eec23 */
[----:B------:R-:W-:Y:S02]  /*4140*/  HFMA2 R40, -RZ, RZ, 0, 5.9604644775390625e-08 ;  /* 0x00000001ff287431 */ /* 0x000fe400000001ff */
[----:B------:R-:W-:Y:S01]  /*4150*/  IMAD.MOV.U32 R15, RZ, RZ, R5 ;  /* 0x000000ffff0f7224 */ /* 0x000fe200078e0005 */
[C---:B------:R-:W-:Y:S01]  /*4160*/  IADD3 R34, PT, PT, R30.reuse, 0x2, RZ ;  /* 0x000000021e227810 */ /* 0x040fe20007ffe0ff */
[C---:B------:R-:W-:Y:S01]  /*4170*/  VIADD R33, R30.reuse, 0x4 ;  /* 0x000000041e217836 */ /* 0x040fe20000000000 */
[C---:B------:R-:W-:Y:S01]  /*4180*/  IADD3 R4, PT, PT, R37.reuse, -0x1, RZ ;  /* 0xffffffff25047810 */ /* 0x040fe20007ffe0ff */
[----:B------:R-:W0:Y:S01]  /*4190*/  LDC.64 R12, c[0x0][0x398] ;  /* 0x0000e600ff0c7b82 */ /* 0x000e220000000a00 */
[----:B------:R-:W-:Y:S02]  /*41a0*/  IADD3 R32, PT, PT, R30, 0x8, RZ ;  /* 0x000000081e207810 */ /* 0x000fe40007ffe0ff */
[----:B------:R-:W-:Y:S01]  /*41b0*/  LOP3.LUT R4, R37, R4, RZ, 0xc, !PT ;  /* 0x0000000425047212 */ /* 0x000fe200078e0cff */
[----:B------:R-:W-:-:S03]  /*41c0*/  IMAD.MOV.U32 R37, RZ, RZ, -0x1 ;  /* 0xffffffffff257424 */ /* 0x000fc600078e00ff */
[----:B------:R1:W2:Y:S04]  /*41d0*/  POPC R45, R4 ;  /* 0x00000004002d7309 */ /* 0x0002a80000000000 */
[----:B012---:R-:W-:Y:S05]  /*41e0*/  WARPSYNC.COLLECTIVE R37, `(.L_x_49) ;  /* 0x0000000025087348 */ /* 0x007fea0003c00000 */
[----:B--2---:R2:W3:Y:S02]  /*41f0*/  SHFL.DOWN P1, R44, R15, R40, R45 ;  /* 0x080000280f2c7389 */ /* 0x0044e4000002002d */
[----:B0123--:R-:W-:Y:S05]  /*4200*/  ENDCOLLECTIVE ;  /* 0x000000000000791b */ /* 0x00ffea0003800000 */
.L_x_49:
[----:B------:R-:W-:Y:S02]  /*4210*/  ISETP.GE.AND P0, PT, R30, R45, PT ;  /* 0x0000002d1e00720c */ /* 0x000fe40003f06270 */
[----:B------:R-:W-:-:S05]  /*4220*/  IADD3 R12, P2, PT, R12, 0x100, RZ ;  /* 0x000001000c0c7810 */ /* 0x000fca0007f5e0ff */
[----:B------:R-:W-:Y:S02]  /*4230*/  IMAD.X R13, RZ, RZ, R13, P2 ;  /* 0x000000ffff0d7224 */ /* 0x000fe400010e060d */
[----:B------:R-:W-:Y:S01]  /*4240*/  IMAD.MOV.U32 R15, RZ, RZ, R6 ;  /* 0x000000ffff0f7224 */ /* 0x000fe200078e0006 */
[----:B------:R-:W-:-:S07]  /*4250*/  MOV R10, R44 ;  /* 0x0000002c000a7202 */ /* 0x000fce0000000f00 */
[----:B------:R-:W-:Y:S05]  /*4260*/  WARPSYNC.COLLECTIVE R37, `(.L_x_50) ;  /* 0x0000000025087348 */ /* 0x000fea0003c00000 */
[----:B------:R0:W1:Y:S02]  /*4270*/  SHFL.DOWN P1, R44, R15, R40, R45 ;  /* 0x080000280f2c7389 */ /* 0x000064000002002d */
[----:B01----:R-:W-:Y:S05]  /*4280*/  ENDCOLLECTIVE ;  /* 0x000000000000791b */ /* 0x003fea0003800000 */
.L_x_50:
[C---:B------:R-:W-:Y:S01]  /*4290*/  @!P0 FFMA R10, R5.reuse, R10, RZ ;  /* 0x0000000a050a8223 */ /* 0x040fe200000000ff */
[----:B------:R-:W-:Y:S02]  /*42a0*/  IMAD.MOV.U32 R40, RZ, RZ, 0x2 ;  /* 0x00000002ff287424 */ /* 0x000fe400078e00ff */
[----:B------:R-:W-:Y:S02]  /*42b0*/  @!P0 FFMA R44, R5, R44, R6 ;  /* 0x0000002c052c8223 */ /* 0x000fe40000000006 */
[----:B------:R-:W-:Y:S02]  /*42c0*/  @!P0 MOV R5, R10 ;  /* 0x0000000a00058202 */ /* 0x000fe40000000f00 */
[----:B------:R-:W-:Y:S02]  /*42d0*/  @!P0 IMAD.MOV.U32 R6, RZ, RZ, R44 ;  /* 0x000000ffff068224 */ /* 0x000fe400078e002c */
[----:B------:R-:W-:Y:S02]  /*42e0*/  MOV R15, R5 ;  /* 0x00000005000f7202 */ /* 0x000fe40000000f00 */
[----:B------:R-:W-:-:S13]  /*42f0*/  ISETP.GT.AND P0, PT, R34, R45, PT ;  /* 0x0000002d2200720c */ /* 0x000fda0003f04270 */
[----:B------:R-:W-:Y:S05]  /*4300*/  WARPSYNC.COLLECTIVE R37, `(.L_x_51) ;  /* 0x0000000025087348 */ /* 0x000fea0003c00000 */
[----:B------:R0:W1:Y:S02]  /*4310*/  SHFL.DOWN P1, R44, R15, R40, R45 ;  /* 0x080000280f2c7389 */ /* 0x000064000002002d */
[----:B01----:R-:W-:Y:S05]  /*4320*/  ENDCOLLECTIVE ;  /* 0x000000000000791b */ /* 0x003fea0003800000 */
.L_x_51:
[----:B------:R-:W-:Y:S01]  /*4330*/  IMAD.MOV.U32 R15, RZ, RZ, R6 ;  /* 0x000000ffff0f7224 */ /* 0x000fe200078e0006 */
[----:B------:R-:W-:-:S07]  /*4340*/  MOV R10, R44 ;  /* 0x0000002c000a7202 */ /* 0x000fce0000000f00 */
[----:B------:R-:W-:Y:S05]  /*4350*/  WARPSYNC.COLLECTIVE R37, `(.L_x_52) ;  /* 0x0000000025087348 */ /* 0x000fea0003c00000 */
[----:B------:R0:W1:Y:S02]  /*4360*/  SHFL.DOWN P1, R44, R15, R40, R45 ;  /* 0x080000280f2c7389 */ /* 0x000064000002002d */
[----:B01----:R-:W-:Y:S05]  /*4370*/  ENDCOLLECTIVE ;  /* 0x000000000000791b */ /* 0x003fea0003800000 */
.L_x_52:
[C---:B------:R-:W-:Y:S01]  /*4380*/  @!P0 FFMA R10, R5.reuse, R10, RZ ;  /* 0x0000000a050a8223 */ /* 0x040fe200000000ff */
[----:B------:R-:W-:Y:S02]  /*4390*/  HFMA2 R40, -RZ, RZ, 0, 2.384185791015625e-07 ;  /* 0x00000004ff287431 */ /* 0x000fe400000001ff */
[----:B------:R-:W-:Y:S01]  /*43a0*/  @!P0 FFMA R44, R5, R44, R6 ;  /* 0x0000002c052c8223 */ /* 0x000fe20000000006 */
[----:B------:R-:W-:Y:S02]  /*43b0*/  @!P0 IMAD.MOV.U32 R5, RZ, RZ, R10 ;  /* 0x000000ffff058224 */ /* 0x000fe400078e000a */
[----:B------:R-:W0:Y:S02]  /*43c0*/  LDC.64 R10, c[0x0][0x3a0] ;  /* 0x0000e800ff0a7b82 */ /* 0x000e240000000a00 */
[----:B------:R-:W-:Y:S01]  /*43d0*/  IMAD.MOV.U32 R15, RZ, RZ, R5 ;  /* 0x000000ffff0f7224 */ /* 0x000fe200078e0005 */
[----:B------:R-:W-:Y:S02]  /*43e0*/  @!P0 MOV R6, R44 ;  /* 0x0000002c00068202 */ /* 0x000fe40000000f00 */
[----:B------:R-:W-:-:S13]  /*43f0*/  ISETP.GT.AND P0, PT, R33, R45, PT ;  /* 0x0000002d2100720c */ /* 0x000fda0003f04270 */
[----:B0-----:R-:W-:Y:S05]  /*4400*/  WARPSYNC.COLLECTIVE R37, `(.L_x_53) ;  /* 0x0000000025087348 */ /* 0x001fea0003c00000 */
[----:B------:R1:W2:Y:S02]  /*4410*/  SHFL.DOWN P1, R44, R15, R40, R45 ;  /* 0x080000280f2c7389 */ /* 0x0002a4000002002d */
[----:B012---:R-:W-:Y:S05]  /*4420*/  ENDCOLLECTIVE ;  /* 0x000000000000791b */ /* 0x007fea0003800000 */
.L_x_53:
[----:B------:R-:W-:Y:S01]  /*4430*/  MOV R15, R6 ;  /* 0x00000006000f7202 */ /* 0x000fe20000000f00 */
[----:B------:R-:W-:-:S07]  /*4440*/  IMAD.MOV.U32 R4, RZ, RZ, R44 ;  /* 0x000000ffff047224 */ /* 0x000fce00078e002c */
[----:B------:R-:W-:Y:S05]  /*4450*/  WARPSYNC.COLLECTIVE R37, `(.L_x_54) ;  /* 0x0000000025087348 */ /* 0x000fea0003c00000 */
[----:B------:R0:W1:Y:S02]  /*4460*/  SHFL.DOWN P1, R44, R15, R40, R45 ;  /* 0x080000280f2c7389 */ /* 0x000064000002002d */
[----:B01----:R-:W-:Y:S05]  /*4470*/  ENDCOLLECTIVE ;  /* 0x000000000000791b */ /* 0x003fea0003800000 */
.L_x_54:
        /* <DEDUP_REMOVED lines=10> */
.L_x_55:
[----:B------:R-:W-:Y:S01]  /*4520*/  IMAD.MOV.U32 R15, RZ, RZ, R6 ;  /* 0x000000ffff0f7224 */ /* 0x000fe200078e0006 */
[----:B------:R-:W-:-:S07]  /*4530*/  MOV R4, R44 ;  /* 0x0000002c00047202 */ /* 0x000fce0000000f00 */
[----:B------:R-:W-:Y:S05]  /*4540*/  WARPSYNC.COLLECTIVE R37, `(.L_x_56) ;  /* 0x0000000025087348 */ /* 0x000fea0003c00000 */
[----:B------:R0:W1:Y:S02]  /*4550*/  SHFL.DOWN P1, R44, R15, R40, R45 ;  /* 0x080000280f2c7389 */ /* 0x000064000002002d */
[----:B01----:R-:W-:Y:S05]  /*4560*/  ENDCOLLECTIVE ;  /* 0x000000000000791b */ /* 0x003fea0003800000 */
.L_x_56:
[C---:B------:R-:W-:Y:S01]  /*4570*/  @!P0 FFMA R4, R5.reuse, R4, RZ ;  /* 0x0000000405048223 */ /* 0x040fe200000000ff */
[----:B------:R-:W-:Y:S02]  /*4580*/  HFMA2 R40, -RZ, RZ, 0, 9.5367431640625e-07 ;  /* 0x00000010ff287431 */ /* 0x000fe400000001ff */
[----:B------:R-:W-:Y:S01]  /*4590*/  @!P0 FFMA R44, R5, R44, R6 ;  /* 0x0000002c052c8223 */ /* 0x000fe20000000006 */
[----:B------:R-:W-:Y:S02]  /*45a0*/  @!P0 IMAD.MOV.U32 R5, RZ, RZ, R4 ;  /* 0x000000ffff058224 */ /* 0x000fe400078e0004 */
[----:B------:R-:W-:Y:S02]  /*45b0*/  VIADD R4, R30, 0x10 ;  /* 0x000000101e047836 */ /* 0x000fe40000000000 */
[----:B------:R-:W-:Y:S01]  /*45c0*/  IMAD.MOV.U32 R15, RZ, RZ, R5 ;  /* 0x000000ffff0f7224 */ /* 0x000fe200078e0005 */
[----:B------:R-:W-:Y:S02]  /*45d0*/  @!P0 MOV R6, R44 ;  /* 0x0000002c00068202 */ /* 0x000fe40000000f00 */
[----:B------:R-:W-:-:S13]  /*45e0*/  ISETP.NE.AND P0, PT, R0, 0x65, PT ;  /* 0x000000650000780c */ /* 0x000fda0003f05270 */
[----:B------:R-:W-:Y:S05]  /*45f0*/  WARPSYNC.COLLECTIVE R37, `(.L_x_57) ;  /* 0x0000000025087348 */ /* 0x000fea0003c00000 */
[----:B------:R0:W1:Y:S02]  /*4600*/  SHFL.DOWN P1, R44, R15, R40, R45 ;  /* 0x080000280f2c7389 */ /* 0x000064000002002d */
[----:B01----:R-:W-:Y:S05]  /*4610*/  ENDCOLLECTIVE ;  /* 0x000000000000791b */ /* 0x003fea0003800000 */
.L_x_57:
[----:B------:R-:W-:Y:S01]  /*4620*/  MOV R15, R6 ;  /* 0x00000006000f7202 */ /* 0x000fe20000000f00 */
[----:B------:R-:W-:-:S07]  /*4630*/  IMAD.MOV.U32 R42, RZ, RZ, R44 ;  /* 0x000000ffff2a7224 */ /* 0x000fce00078e002c */
[----:B------:R-:W-:Y:S05]  /*4640*/  WARPSYNC.COLLECTIVE R37, `(.L_x_58) ;  /* 0x0000000025087348 */ /* 0x000fea0003c00000 */
[----:B------:R0:W1:Y:S02]  /*4650*/  SHFL.DOWN P1, R44, R15, R40, R45 ;  /* 0x080000280f2c7389 */ /* 0x000064000002002d */
[----:B01----:R-:W-:Y:S05]  /*4660*/  ENDCOLLECTIVE ;  /* 0x000000000000791b */ /* 0x003fea0003800000 */
.L_x_58:
[----:B------:R-:W-:Y:S05]  /*4670*/  WARPSYNC.COLLECTIVE R37, `(.L_x_59) ;  /* 0x0000000025087348 */ /* 0x000fea0003c00000 */
[----:B------:R-:W-:Y:S01]  /*4680*/  VOTE.ALL P0, P0 ;  /* 0x0000000000ff7806 */ /* 0x000fe20000000000 */
[----:B------:R-:W-:-:S12]  /*4690*/  ENDCOLLECTIVE ;  /* 0x000000000000791b */ /* 0x000fd80003800000 */
.L_x_59:
[----:B------:R-:W0:Y:S01]  /*46a0*/  LDC.64 R14, c[0x0][0x390] ;  /* 0x0000e400ff0e7b82 */ /* 0x000e220000000a00 */
[----:B------:R-:W-:-:S13]  /*46b0*/  ISETP.GT.AND P1, PT, R4, R45, PT ;  /* 0x0000002d0400720c */ /* 0x000fda0003f24270 */
[C---:B------:R-:W-:Y:S01]  /*46c0*/  @!P1 FFMA R42, R5.reuse, R42, RZ ;  /* 0x0000002a052a9223 */ /* 0x040fe200000000ff */
[----:B------:R-:W-:Y:S01]  /*46d0*/  @!P1 FFMA R44, R5, R44, R6 ;  /* 0x0000002c052c9223 */ /* 0x000fe20000000006 */
[----:B0-----:R-:W-:-:S03]  /*46e0*/  IADD3 R14, P3, PT, R14, 0x80, RZ ;  /* 0x000000800e0e7810 */ /* 0x001fc60007f7e0ff */
[----:B------:R-:W-:Y:S01]  /*46f0*/  @!P1 MOV R5, R42 ;  /* 0x0000002a00059202 */ /* 0x000fe20000000f00 */
[----:B------:R-:W-:Y:S01]  /*4700*/  @!P1 IMAD.MOV.U32 R6, RZ, RZ, R44 ;  /* 0x000000ffff069224 */ /* 0x000fe200078e002c */
[----:B------:R-:W-:Y:S02]  /*4710*/  IADD3 R10, P1, PT, R10, 0x100, RZ ;  /* 0x000001000a0a7810 */ /* 0x000fe40007f3e0ff */
[----:B------:R-:W-:Y:S02]  /*4720*/  IADD3.X R39, PT, PT, RZ, R15, RZ, P3, !PT ;  /* 0x0000000fff277210 */ /* 0x000fe40001ffe4ff */
[----:B------:R-:W-:Y:S01]  /*4730*/  IADD3.X R11, PT, PT, RZ, R11, RZ, P1, !PT ;  /* 0x0000000bff0b7210 */ /* 0x000fe20000ffe4ff */
[----:B------:R-:W-:Y:S08]  /*4740*/  BRA `(.L_x_60) ;  /* 0xffffffcc00307947 */ /* 0x000ff0000383ffff */
.L_x_14:
[----:B------:R-:W-:Y:S01]  /*4750*/  BSSY B1, `(.L_x_61) ;  /* 0x0000006000017945 */ /* 0x000fe20003800000 */
[----:B------:R-:W-:Y:S01]  /*4760*/  PLOP3.LUT P0, PT, P0, PT, PT, 0x8, 0x80 ;  /* 0x000000000080781c */ /* 0x000fe2000070e170 */
[----:B------:R-:W-:-:S12]  /*4770*/  IMAD.MOV.U32 R37, RZ, RZ, -0x1 ;  /* 0xffffffffff257424 */ /* 0x000fd800078e00ff */
[----:B------:R-:W-:Y:S05]  /*4780*/  WARPSYNC.COLLECTIVE R37, `(.L_x_62) ;  /* 0x0000000025087348 */ /* 0x000fea0003c00000 */
[----:B------:R-:W-:Y:S01]  /*4790*/  VOTE.ANY P0, P0 ;  /* 0x0000000000ff7806 */ /* 0x000fe20000000100 */
[----:B------:R-:W-:-:S12]  /*47a0*/  ENDCOLLECTIVE ;  /* 0x000000000000791b */ /* 0x000fd80003800000 */
.L_x_62:
[----:B------:R-:W-:Y:S05]  /*47b0*/  BSYNC B1 ;  /* 0x0000000000017941 */ /* 0x000fea0003800000 */
.L_x_61:
[----:B------:R-:W-:Y:S05]  /*47c0*/  BRA `(.L_x_63) ;  /* 0xffffffcc00487947 */ /* 0x000fea000383ffff */
.L_x_19:
[----:B------:R-:W-:Y:S01]  /*47d0*/  BSSY B1, `(.L_x_64) ;  /* 0x0000007000017945 */ /* 0x000fe20003800000 */
[----:B------:R-:W-:Y:S02]  /*47e0*/  ISETP.NE.AND P0, PT, R15, 0x65, PT ;  /* 0x000000650f00780c */ /* 0x000fe40003f05270 */
[----:B------:R-:W-:Y:S02]  /*47f0*/  PLOP3.LUT P1, PT, P1, PT, PT, 0x8, 0x80 ;  /* 0x000000000080781c */ /* 0x000fe40000f2e170 */
[----:B------:R-:W-:-:S11]  /*4800*/  MOV R37, 0xffffffff ;  /* 0xffffffff00257802 */ /* 0x000fd60000000f00 */
[----:B01---5:R-:W-:Y:S05]  /*4810*/  WARPSYNC.COLLECTIVE R37, `(.L_x_65) ;  /* 0x0000000025087348 */ /* 0x023fea0003c00000 */
[----:B------:R-:W-:Y:S01]  /*4820*/  VOTE.ANY R37, PT, P1 ;  /* 0x0000000000257806 */ /* 0x000fe200008e0100 */
[----:B01---5:R-:W-:Y:S06]  /*4830*/  ENDCOLLECTIVE ;  /* 0x000000000000791b */ /* 0x023fec0003800000 */
.L_x_65:
[----:B------:R-:W-:Y:S05]  /*4840*/  BSYNC B1 ;  /* 0x0000000000017941 */ /* 0x000fea0003800000 */
.L_x_64:
[----:B------:R-:W-:Y:S01]  /*4850*/  LOP3.LUT R37, R37, 0x80000000, R35, 0xec, !PT ;  /* 0x8000000025257812 */ /* 0x000fe200078eec23 */
[----:B------:R-:W-:Y:S01]  /*4860*/  IMAD.MOV.U32 R40, RZ, RZ, 0x1 ;  /* 0x00000001ff287424 */ /* 0x000fe200078e00ff */
[----:B------:R-:W-:Y:S01]  /*4870*/  MOV R15, R41 ;  /* 0x00000029000f7202 */ /* 0x000fe20000000f00 */
[----:B------:R-:W-:Y:S02]  /*4880*/  IMAD.MOV.U32 R43, RZ, RZ, R42 ;  /* 0x000000ffff2b7224 */ /* 0x000fe400078e002a */
[----:B------:R-:W-:Y:S02]  /*4890*/  VIADD R0, R37, 0xffffffff ;  /* 0xffffffff25007836 */ /* 0x000fe40000000000 */
[----:B------:R-:W-:-:S03]  /*48a0*/  VIADD R36, R36, 0xffffffe0 ;  /* 0xffffffe024247836 */ /* 0x000fc60000000000 */
[----:B------:R-:W-:Y:S02]  /*48b0*/  LOP3.LUT R7, R37, R0, RZ, 0xc, !PT ;  /* 0x0000000025077212 */ /* 0x000fe400078e0cff */
[----:B------:R-:W-:Y:S02]  /*48c0*/  MOV R37, 0xffffffff ;  /* 0xffffffff00257802 */ /* 0x000fe40000000f00 */
[----:B------:R0:W1:Y:S05]  /*48d0*/  POPC R45, R7 ;  /* 0x00000007002d7309 */ /* 0x00006a0000000000 */
[----:B01----:R-:W-:Y:S05]  /*48e0*/  WARPSYNC.COLLECTIVE R37, `(.L_x_66) ;  /* 0x0000000025087348 */ /* 0x003fea0003c00000 */
[----:B-1----:R1:W2:Y:S02]  /*48f0*/  SHFL.DOWN P1, R44, R15, R40, R45 ;  /* 0x080000280f2c7389 */ /* 0x0022a4000002002d */
[----:B012---:R-:W-:Y:S05]  /*4900*/  ENDCOLLECTIVE ;  /* 0x000000000000791b */ /* 0x007fea0003800000 */
.L_x_66:
[----:B------:R-:W-:Y:S01]  /*4910*/  MOV R15, R42 ;  /* 0x0000002a000f7202 */ /* 0x000fe20000000f00 */
[----:B------:R-:W-:-:S07]  /*4920*/  IMAD.MOV.U32 R0, RZ, RZ, R44 ;  /* 0x000000ffff007224 */ /* 0x000fce00078e002c */
[----:B------:R-:W-:Y:S05]  /*4930*/  WARPSYNC.COLLECTIVE R37, `(.L_x_67) ;  /* 0x0000000025087348 */ /* 0x000fea0003c00000 */
[----:B------:R0:W1:Y:S02]  /*4940*/  SHFL.DOWN P1, R44, R15, R40, R45 ;  /* 0x080000280f2c7389 */ /* 0x000064000002002d */
[----:B01----:R-:W-:Y:S05]  /*4950*/  ENDCOLLECTIVE ;  /* 0x000000000000791b */ /* 0x003fea0003800000 */
.L_x_67:
[----:B------:R-:W-:Y:S01]  /*4960*/  HFMA2 R40, -RZ, RZ, 0, 1.1920928955078125e-07 ;  /* 0x00000002ff287431 */ /* 0x000fe200000001ff */
[----:B------:R-:W-:-:S13]  /*4970*/  ISETP.GE.AND P1, PT, R30, R45, PT ;  /* 0x0000002d1e00720c */ /* 0x000fda0003f26270 */
[C---:B------:R-:W-:Y:S01]  /*4980*/  @!P1 FFMA R7, R41.reuse, R0, RZ ;  /* 0x0000000029079223 */ /* 0x040fe200000000ff */
[----:B------:R-:W-:Y:S02]  /*4990*/  IMAD.MOV.U32 R0, RZ, RZ, R41 ;  /* 0x000000ffff007224 */ /* 0x000fe400078e0029 */
[----:B------:R-:W-:Y:S02]  /*49a0*/  @!P1 FFMA R44, R41, R44, R42 ;  /* 0x0000002c292c9223 */ /* 0x000fe4000000002a */
[----:B------:R-:W-:-:S03]  /*49b0*/  @!P1 MOV R0, R7 ;  /* 0x0000000700009202 */ /* 0x000fc60000000f00 */
[----:B------:R-:W-:Y:S02]  /*49c0*/  @!P1 MOV R43, R44 ;  /* 0x0000002c002b9202 */ /* 0x000fe40000000f00 */
[----:B------:R-:W-:-:S07]  /*49d0*/  IMAD.MOV.U32 R15, RZ, RZ, R0 ;  /* 0x000000ffff0f7224 */ /* 0x000fce00078e0000 */
[----:B------:R-:W-:Y:S05]  /*49e0*/  WARPSYNC.COLLECTIVE R37, `(.L_x_68) ;  /* 0x0000000025087348 */ /* 0x000fea0003c00000 */
[----:B------:R0:W1:Y:S02]  /*49f0*/  SHFL.DOWN P1, R44, R15, R40, R45 ;  /* 0x080000280f2c7389 */ /* 0x000064000002002d */
[----:B01----:R-:W-:Y:S05]  /*4a00*/  ENDCOLLECTIVE ;  /* 0x000000000000791b */ /* 0x003fea0003800000 */
.L_x_68:
[----:B------:R-:W-:Y:S01]  /*4a10*/  MOV R15, R43 ;  /* 0x0000002b000f7202 */ /* 0x000fe20000000f00 */
[----:B------:R-:W-:-:S07]  /*4a20*/  IMAD.MOV.U32 R7, RZ, RZ, R44 ;  /* 0x000000ffff077224 */ /* 0x000fce00078e002c */
[----:B------:R-:W-:Y:S05]  /*4a30*/  WARPSYNC.COLLECTIVE R37, `(.L_x_69) ;  /* 0x0000000025087348 */ /* 0x000fea0003c00000 */
[----:B------:R0:W1:Y:S02]  /*4a40*/  SHFL.DOWN P1, R44, R15, R40, R45 ;  /* 0x080000280f2c7389 */ /* 0x000064000002002d */
[----:B01----:R-:W-:Y:S05]  /*4a50*/  ENDCOLLECTIVE ;  /* 0x000000000000791b */ /* 0x003fea0003800000 */
.L_x_69:
[----:B------:R-:W-:Y:S01]  /*4a60*/  HFMA2 R40, -RZ, RZ, 0, 2.384185791015625e-07 ;  /* 0x00000004ff287431 */ /* 0x000fe200000001ff */
[----:B------:R-:W-:-:S13]  /*4a70*/  ISETP.GT.AND P1, PT, R34, R45, PT ;  /* 0x0000002d2200720c */ /* 0x000fda0003f24270 */
[C---:B------:R-:W-:Y:S01]  /*4a80*/  @!P1 FFMA R7, R0.reuse, R7, RZ ;  /* 0x0000000700079223 */ /* 0x040fe200000000ff */
[----:B------:R-:W-:-:S04]  /*4a90*/  @!P1 FFMA R44, R0, R44, R43 ;  /* 0x0000002c002c9223 */ /* 0x000fc8000000002b */
[----:B------:R-:W-:Y:S01]  /*4aa0*/  @!P1 MOV R0, R7 ;  /* 0x0000000700009202 */ /* 0x000fe20000000f00 */
[----:B------:R-:W-:-:S04]  /*4ab0*/  @!P1 IMAD.MOV.U32 R43, RZ, RZ, R44 ;  /* 0x000000ffff2b9224 */ /* 0x000fc800078e002c */
[----:B------:R-:W-:-:S07]  /*4ac0*/  IMAD.MOV.U32 R15, RZ, RZ, R0 ;  /* 0x000000ffff0f7224 */ /* 0x000fce00078e0000 */
[----:B------:R-:W-:Y:S05]  /*4ad0*/  WARPSYNC.COLLECTIVE R37, `(.L_x_70) ;  /* 0x0000000025087348 */ /* 0x000fea0003c00000 */
[----:B------:R0:W1:Y:S02]  /*4ae0*/  SHFL.DOWN P1, R44, R15, R40, R45 ;  /* 0x080000280f2c7389 */ /* 0x000064000002002d */
[----:B01----:R-:W-:Y:S05]  /*4af0*/  ENDCOLLECTIVE ;  /* 0x000000000000791b */ /* 0x003fea0003800000 */
.L_x_70:
[----:B------:R-:W-:Y:S01]  /*4b00*/  MOV R15, R43 ;  /* 0x0000002b000f7202 */ /* 0x000fe20000000f00 */
[----:B------:R-:W-:-:S07]  /*4b10*/  IMAD.MOV.U32 R7, RZ, RZ, R44 ;  /* 0x000000ffff077224 */ /* 0x000fce00078e002c */
[----:B------:R-:W-:Y:S05]  /*4b20*/  WARPSYNC.COLLECTIVE R37, `(.L_x_71) ;  /* 0x0000000025087348 */ /* 0x000fea0003c00000 */
[----:B------:R0:W1:Y:S02]  /*4b30*/  SHFL.DOWN P1, R44, R15, R40, R45 ;  /* 0x080000280f2c7389 */ /* 0x000064000002002d */
[----:B01----:R-:W-:Y:S05]  /*4b40*/  ENDCOLLECTIVE ;  /* 0x000000000000791b */ /* 0x003fea0003800000 */
.L_x_71:
[----:B------:R-:W-:Y:S01]  /*4b50*/  HFMA2 R40, -RZ, RZ, 0, 4.76837158203125e-07 ;  /* 0x00000008ff287431 */ /* 0x000fe200000001ff */
        /* <DEDUP_REMOVED lines=9> */
.L_x_72:
[----:B------:R-:W-:Y:S01]  /*4bf0*/  MOV R15, R43 ;  /* 0x0000002b000f7202 */ /* 0x000fe20000000f00 */
[----:B------:R-:W-:-:S07]  /*4c00*/  IMAD.MOV.U32 R7, RZ, RZ, R44 ;  /* 0x000000ffff077224 */ /* 0x000fce00078e002c */
[----:B------:R-:W-:Y:S05]  /*4c10*/  WARPSYNC.COLLECTIVE R37, `(.L_x_73) ;  /* 0x0000000025087348 */ /* 0x000fea0003c00000 */
[----:B------:R0:W1:Y:S02]  /*4c20*/  SHFL.DOWN P1, R44, R15, R40, R45 ;  /* 0x080000280f2c7389 */ /* 0x000064000002002d */
[----:B01----:R-:W-:Y:S05]  /*4c30*/  ENDCOLLECTIVE ;  /* 0x000000000000791b */ /* 0x003fea0003800000 */
.L_x_73:
[----:B------:R-:W-:Y:S01]  /*4c40*/  HFMA2 R40, -RZ, RZ, 0, 9.5367431640625e-07 ;  /* 0x00000010ff287431 */ /* 0x000fe200000001ff */
        /* <DEDUP_REMOVED lines=9> */
.L_x_74:
[----:B------:R-:W-:Y:S01]  /*4ce0*/  MOV R15, R43 ;  /* 0x0000002b000f7202 */ /* 0x000fe20000000f00 */
[----:B------:R-:W-:-:S07]  /*4cf0*/  IMAD.MOV.U32 R7, RZ, RZ, R44 ;  /* 0x000000ffff077224 */ /* 0x000fce00078e002c */
[----:B------:R-:W-:Y:S05]  /*4d00*/  WARPSYNC.COLLECTIVE R37, `(.L_x_75) ;  /* 0x0000000025087348 */ /* 0x000fea0003c00000 */
[----:B------:R0:W1:Y:S02]  /*4d10*/  SHFL.DOWN P1, R44, R15, R40, R45 ;  /* 0x080000280f2c7389 */ /* 0x000064000002002d */
[----:B01----:R-:W-:Y:S05]  /*4d20*/  ENDCOLLECTIVE ;  /* 0x000000000000791b */ /* 0x003fea0003800000 */
.L_x_75:
[----:B------:R-:W-:Y:S05]  /*4d30*/  WARPSYNC.COLLECTIVE R37, `(.L_x_76) ;  /* 0x0000000025087348 */ /* 0x000fea0003c00000 */
[----:B------:R-:W-:Y:S01]  /*4d40*/  VOTE.ALL P0, P0 ;  /* 0x0000000000ff7806 */ /* 0x000fe20000000000 */
[----:B------:R-:W-:-:S12]  /*4d50*/  ENDCOLLECTIVE ;  /* 0x000000000000791b */ /* 0x000fd80003800000 */
.L_x_76:
[----:B------:R-:W-:-:S13]  /*4d60*/  ISETP.GT.AND P1, PT, R4, R45, PT ;  /* 0x0000002d0400720c */ /* 0x000fda0003f24270 */
[C---:B------:R-:W-:Y:S01]  /*4d70*/  @!P1 FFMA R7, R0.reuse, R7, RZ ;  /* 0x0000000700079223 */ /* 0x040fe200000000ff */
[----:B------:R-:W-:-:S04]  /*4d80*/  @!P1 FFMA R44, R0, R44, R43 ;  /* 0x0000002c002c9223 */ /* 0x000fc8000000002b */
[----:B------:R-:W-:Y:S01]  /*4d90*/  @!P1 IMAD.MOV.U32 R43, RZ, RZ, R44 ;  /* 0x000000ffff2b9224 */ /* 0x000fe200078e002c */
[----:B------:R-:W-:-:S03]  /*4da0*/  @!P1 MOV R0, R7 ;  /* 0x0000000700009202 */ /* 0x000fc60000000f00 */
[-C--:B------:R-:W-:Y:S02]  /*4db0*/  FFMA R6, R43, R5.reuse, R6 ;  /* 0x000000052b067223 */ /* 0x080fe40000000006 */
[----:B------:R-:W-:Y:S01]  /*4dc0*/  FFMA R5, R0, R5, RZ ;  /* 0x0000000500057223 */ /* 0x000fe200000000ff */
[----:B------:R-:W-:Y:S06]  /*4dd0*/  BRA `(.L_x_77) ;  /* 0xffffffc800c07947 */ /* 0x000fec000383ffff */
.L_x_28:
[----:B------:R-:W-:Y:S01]  /*4de0*/  BSSY B0, `(.L_x_78) ;  /* 0x0000006000007945 */ /* 0x000fe20003800000 */
[----:B------:R-:W-:Y:S02]  /*4df0*/  PLOP3.LUT P0, PT, P0, PT, PT, 0x8, 0x80 ;  /* 0x000000000080781c */ /* 0x000fe4000070e170 */
[----:B------:R-:W-:-:S11]  /*4e00*/  MOV R37, 0xffffffff ;  /* 0xffffffff00257802 */ /* 0x000fd60000000f00 */
[----:B------:R-:W-:Y:S05]  /*4e10*/  WARPSYNC.COLLECTIVE R37, `(.L_x_79) ;  /* 0x0000000025087348 */ /* 0x000fea0003c00000 */
[----:B------:R-:W-:Y:S01]  /*4e20*/  VOTE.ANY P0, P0 ;  /* 0x0000000000ff7806 */ /* 0x000fe20000000100 */
[----:B------:R-:W-:-:S12]  /*4e30*/  ENDCOLLECTIVE ;  /* 0x000000000000791b */ /* 0x000fd80003800000 */
.L_x_79:
[----:B------:R-:W-:Y:S05]  /*4e40*/  BSYNC B0 ;  /* 0x0000000000007941 */ /* 0x000fea0003800000 */
.L_x_78:
[----:B------:R-:W-:Y:S05]  /*4e50*/  BRA `(.L_x_80) ;  /* 0xffffffe000547947 */ /* 0x000fea000383ffff */
.L_x_33:
[----:B------:R-:W2:Y:S01]  /*4e60*/  S2R R26, SR_GEMASK ;  /* 0x00000000001a7919 */ /* 0x000ea20000003c00 */
[----:B------:R-:W-:Y:S01]  /*4e70*/  BSSY B0, `(.L_x_81) ;  /* 0x0000006000007945 */ /* 0x000fe20003800000 */
[----:B------:R-:W-:Y:S01]  /*4e80*/  PLOP3.LUT P1, PT, P0, PT, PT, 0x8, 0x80 ;  /* 0x000000000080781c */ /* 0x000fe2000072e170 */
[----:B------:R-:W-:-:S12]  /*4e90*/  IMAD.MOV.U32 R37, RZ, RZ, -0x1 ;  /* 0xffffffffff257424 */ /* 0x000fd800078e00ff */
[----:B012--5:R-:W-:Y:S05]  /*4ea0*/  WARPSYNC.COLLECTIVE R37, `(.L_x_82) ;  /* 0x0000000025087348 */ /* 0x027fea0003c00000 */
[----:B------:R-:W-:Y:S01]  /*4eb0*/  VOTE.ANY R37, PT, P1 ;  /* 0x0000000000257806 */ /* 0x000fe200008e0100 */
[----:B012--5:R-:W-:Y:S06]  /*4ec0*/  ENDCOLLECTIVE ;  /* 0x000000000000791b */ /* 0x027fec0003800000 */
.L_x_82:
[----:B------:R-:W-:Y:S05]  /*4ed0*/  BSYNC B0 ;  /* 0x0000000000007941 */ /* 0x000fea0003800000 */
.L_x_81:
[----:B------:R-:W-:Y:S01]  /*4ee0*/  LOP3.LUT R37, R37, 0x80000000, R26, 0xec, !PT ;  /* 0x8000000025257812 */ /* 0x000fe200078eec1a */
[----:B------:R-:W-:Y:S02]  /*4ef0*/  HFMA2 R40, -RZ, RZ, 0, 5.9604644775390625e-08 ;  /* 0x00000001ff287431 */ /* 0x000fe400000001ff */
[----:B------:R-:W-:Y:S01]  /*4f00*/  IMAD.MOV.U32 R15, RZ, RZ, R17 ;  /* 0x000000ffff0f7224 */ /* 0x000fe200078e0011 */
[----:B------:R-:W-:Y:S02]  /*4f10*/  IADD3 R31, PT, PT, R29, 0x2, RZ ;  /* 0x000000021d1f7810 */ /* 0x000fe40007ffe0ff */
[----:B------:R-:W-:Y:S02]  /*4f20*/  IADD3 R32, PT, PT, R37, -0x1, RZ ;  /* 0xffffffff25207810 */ /* 0x000fe40007ffe0ff */
[----:B------:R-:W-:Y:S02]  /*4f30*/  IADD3 R35, PT, PT, R29, 0x8, RZ ;  /* 0x000000081d237810 */ /* 0x000fe40007ffe0ff */
[----:B------:R-:W-:Y:S01]  /*4f40*/  LOP3.LUT R32, R37, R32, RZ, 0xc, !PT ;  /* 0x0000002025207212 */ /* 0x000fe200078e0cff */
[----:B------:R-:W-:Y:S01]  /*4f50*/  IMAD.MOV.U32 R37, RZ, RZ, -0x1 ;  /* 0xffffffffff257424 */ /* 0x000fe200078e00ff */
[----:B------:R-:W-:-:S02]  /*4f60*/  IADD3 R36, PT, PT, R29, 0x10, RZ ;  /* 0x000000101d247810 */ /* 0x000fc40007ffe0ff */
[----:B------:R0:W1:Y:S05]  /*4f70*/  POPC R45, R32 ;  /* 0x00000020002d7309 */ /* 0x00006a0000000000 */
[----:B01----:R-:W-:Y:S05]  /*4f80*/  WARPSYNC.COLLECTIVE R37, `(.L_x_83) ;  /* 0x0000000025087348 */ /* 0x003fea0003c00000 */
[----:B-1----:R1:W2:Y:S02]  /*4f90*/  SHFL.DOWN P1, R44, R15, R40, R45 ;  /* 0x080000280f2c7389 */ /* 0x0022a4000002002d */
[----:B012---:R-:W-:Y:S05]  /*4fa0*/  ENDCOLLECTIVE ;  /* 0x000000000000791b */ /* 0x007fea0003800000 */
.L_x_83:
[----:B------:R-:W-:Y:S01]  /*4fb0*/  ISETP.GE.AND P0, PT, R29, R45, PT ;  /* 0x0000002d1d00720c */ /* 0x000fe20003f06270 */
[----:B------:R-:W-:Y:S01]  /*4fc0*/  IMAD.MOV.U32 R15, RZ, RZ, R24 ;  /* 0x000000ffff0f7224 */ /* 0x000fe200078e0018 */
[----:B------:R-:W-:-:S11]  /*4fd0*/  MOV R34, R44 ;  /* 0x0000002c00227202 */ /* 0x000fd60000000f00 */
[----:B------:R-:W-:Y:S05]  /*4fe0*/  WARPSYNC.COLLECTIVE R37, `(.L_x_84) ;  /* 0x0000000025087348 */ /* 0x000fea0003c00000 */
[----:B------:R0:W1:Y:S02]  /*4ff0*/  SHFL.DOWN P1, R44, R15, R40, R45 ;  /* 0x080000280f2c7389 */ /* 0x000064000002002d */
[----:B01----:R-:W-:Y:S05]  /*5000*/  ENDCOLLECTIVE ;  /* 0x000000000000791b */ /* 0x003fea0003800000 */
.L_x_84:
[C---:B------:R-:W-:Y:S01]  /*5010*/  @!P0 FFMA R34, R17.reuse, R34, RZ ;  /* 0x0000002211228223 */ /* 0x040fe200000000ff */
[----:B------:R-:W-:Y:S02]  /*5020*/  HFMA2 R40, -RZ, RZ, 0, 1.1920928955078125e-07 ;  /* 0x00000002ff287431 */ /* 0x000fe400000001ff */
        /* <DEDUP_REMOVED lines=8> */
.L_x_85:
[----:B------:R-:W-:Y:S01]  /*50b0*/  MOV R15, R24 ;  /* 0x00000018000f7202 */ /* 0x000fe20000000f00 */
[----:B------:R-:W-:-:S07]  /*50c0*/  IMAD.MOV.U32 R34, RZ, RZ, R44 ;  /* 0x000000ffff227224 */ /* 0x000fce00078e002c */
[----:B------:R-:W-:Y:S05]  /*50d0*/  WARPSYNC.COLLECTIVE R37, `(.L_x_86) ;  /* 0x0000000025087348 */ /* 0x000fea0003c00000 */
[----:B------:R0:W1:Y:S02]  /*50e0*/  SHFL.DOWN P1, R44, R15, R40, R45 ;  /* 0x080000280f2c7389 */ /* 0x000064000002002d */
[----:B01----:R-:W-:Y:S05]  /*50f0*/  ENDCOLLECTIVE ;  /* 0x000000000000791b */ /* 0x003fea0003800000 */
.L_x_86:
[C---:B------:R-:W-:Y:S01]  /*5100*/  @!P0 FFMA R34, R17.reuse, R34, RZ ;  /* 0x0000002211228223 */ /* 0x040fe200000000ff */
[----:B------:R-:W-:Y:S02]  /*5110*/  IMAD.MOV.U32 R40, RZ, RZ, 0x4 ;  /* 0x00000004ff287424 */ /* 0x000fe400078e00ff */
[----:B------:R-:W-:Y:S01]  /*5120*/  @!P0 FFMA R44, R17, R44, R24 ;  /* 0x0000002c112c8223 */ /* 0x000fe20000000018 */
[----:B------:R-:W-:Y:S02]  /*5130*/  @!P0 IMAD.MOV.U32 R17, RZ, RZ, R34 ;  /* 0x000000ffff118224 */ /* 0x000fe400078e0022 */
[----:B------:R-:W-:Y:S02]  /*5140*/  VIADD R34, R29, 0x4 ;  /* 0x000000041d227836 */ /* 0x000fe40000000000 */
[----:B------:R-:W-:Y:S02]  /*5150*/  @!P0 MOV R24, R44 ;  /* 0x0000002c00188202 */ /* 0x000fe40000000f00 */
[----:B------:R-:W-:-:S02]  /*5160*/  MOV R15, R17 ;  /* 0x00000011000f7202 */ /* 0x000fc40000000f00 */
[----:B------:R-:W-:-:S13]  /*5170*/  ISETP.NE.AND P0, PT, R16, 0x65, PT ;  /* 0x000000651000780c */ /* 0x000fda0003f05270 */
[----:B------:R-:W-:Y:S05]  /*5180*/  WARPSYNC.COLLECTIVE R37, `(.L_x_87) ;  /* 0x0000000025087348 */ /* 0x000fea0003c00000 */
[----:B------:R0:W1:Y:S02]  /*5190*/  SHFL.DOWN P1, R44, R15, R40, R45 ;  /* 0x080000280f2c7389 */ /* 0x000064000002002d */
[----:B01----:R-:W-:Y:S05]  /*51a0*/  ENDCOLLECTIVE ;  /* 0x000000000000791b */ /* 0x003fea0003800000 */
.L_x_87:
[----:B------:R-:W-:Y:S02]  /*51b0*/  MOV R15, R24 ;  /* 0x00000018000f7202 */ /* 0x000fe40000000f00 */
[----:B------:R-:W-:-:S07]  /*51c0*/  MOV R32, R44 ;  /* 0x0000002c00207202 */ /* 0x000fce0000000f00 */
[----:B------:R-:W-:Y:S05]  /*51d0*/  WARPSYNC.COLLECTIVE R37, `(.L_x_88) ;  /* 0x0000000025087348 */ /* 0x000fea0003c00000 */
[----:B------:R0:W1:Y:S02]  /*51e0*/  SHFL.DOWN P1, R44, R15, R40, R45 ;  /* 0x080000280f2c7389 */ /* 0x000064000002002d */
[----:B01----:R-:W-:Y:S05]  /*51f0*/  ENDCOLLECTIVE ;  /* 0x000000000000791b */ /* 0x003fea0003800000 */
.L_x_88:
[----:B------:R-:W-:Y:S01]  /*5200*/  HFMA2 R40, -RZ, RZ, 0, 4.76837158203125e-07 ;  /* 0x00000008ff287431 */ /* 0x000fe200000001ff */
[----:B------:R-:W-:-:S13]  /*5210*/  ISETP.GT.AND P1, PT, R34, R45, PT ;  /* 0x0000002d2200720c */ /* 0x000fda0003f24270 */
[C---:B------:R-:W-:Y:S01]  /*5220*/  @!P1 FFMA R32, R17.reuse, R32, RZ ;  /* 0x0000002011209223 */ /* 0x040fe200000000ff */
[----:B------:R-:W-:-:S04]  /*5230*/  @!P1 FFMA R44, R17, R44, R24 ;  /* 0x0000002c112c9223 */ /* 0x000fc80000000018 */
[----:B------:R-:W-:Y:S02]  /*5240*/  @!P1 MOV R17, R32 ;  /* 0x0000002000119202 */ /* 0x000fe40000000f00 */
[----:B------:R-:W-:-:S03]  /*5250*/  @!P1 MOV R24, R44 ;  /* 0x0000002c00189202 */ /* 0x000fc60000000f00 */
[----:B------:R-:W-:-:S07]  /*5260*/  IMAD.MOV.U32 R15, RZ, RZ, R17 ;  /* 0x000000ffff0f7224 */ /* 0x000fce00078e0011 */
[----:B------:R-:W-:Y:S05]  /*5270*/  WARPSYNC.COLLECTIVE R37, `(.L_x_89) ;  /* 0x0000000025087348 */ /* 0x000fea0003c00000 */
[----:B------:R0:W1:Y:S02]  /*5280*/  SHFL.DOWN P1, R44, R15, R40, R45 ;  /* 0x080000280f2c7389 */ /* 0x000064000002002d */
[----:B01----:R-:W-:Y:S05]  /*5290*/  ENDCOLLECTIVE ;  /* 0x000000000000791b */ /* 0x003fea0003800000 */
.L_x_89:
[----:B------:R-:W-:Y:S01]  /*52a0*/  IMAD.MOV.U32 R15, RZ, RZ, R24 ;  /* 0x000000ffff0f7224 */ /* 0x000fe200078e0018 */
[----:B------:R-:W-:-:S07]  /*52b0*/  MOV R32, R44 ;  /* 0x0000002c00207202 */ /* 0x000fce0000000f00 */
[----:B------:R-:W-:Y:S05]  /*52c0*/  WARPSYNC.COLLECTIVE R37, `(.L_x_90) ;  /* 0x0000000025087348 */ /* 0x000fea0003c00000 */
[----:B------:R0:W1:Y:S02]  /*52d0*/  SHFL.DOWN P1, R44, R15, R40, R45 ;  /* 0x080000280f2c7389 */ /* 0x000064000002002d */
[----:B01----:R-:W-:Y:S05]  /*52e0*/  ENDCOLLECTIVE ;  /* 0x000000000000791b */ /* 0x003fea0003800000 */
.L_x_90:
[----:B------:R-:W-:Y:S01]  /*52f0*/  HFMA2 R40, -RZ, RZ, 0, 9.5367431640625e-07 ;  /* 0x00000010ff287431 */ /* 0x000fe200000001ff */
[----:B------:R-:W-:-:S13]  /*5300*/  ISETP.GT.AND P1, PT, R35, R45, PT ;  /* 0x0000002d2300720c */ /* 0x000fda0003f24270 */
[C---:B------:R-:W-:Y:S01]  /*5310*/  @!P1 FFMA R32, R17.reuse, R32, RZ ;  /* 0x0000002011209223 */ /* 0x040fe200000000ff */
[----:B------:R-:W-:-:S04]  /*5320*/  @!P1 FFMA R44, R17, R44, R24 ;  /* 0x0000002c112c9223 */ /* 0x000fc80000000018 */
[----:B------:R-:W-:Y:S01]  /*5330*/  @!P1 MOV R17, R32 ;  /* 0x0000002000119202 */ /* 0x000fe20000000f00 */
[----:B------:R-:W-:-:S03]  /*5340*/  @!P1 IMAD.MOV.U32 R24, RZ, RZ, R44 ;  /* 0x000000ffff189224 */ /* 0x000fc600078e002c */
[----:B------:R-:W-:-:S07]  /*5350*/  MOV R15, R17 ;  /* 0x00000011000f7202 */ /* 0x000fce0000000f00 */
[----:B------:R-:W-:Y:S05]  /*5360*/  WARPSYNC.COLLECTIVE R37, `(.L_x_91) ;  /* 0x0000000025087348 */ /* 0x000fea0003c00000 */
[----:B------:R0:W1:Y:S02]  /*5370*/  SHFL.DOWN P1, R44, R15, R40, R45 ;  /* 0x080000280f2c7389 */ /* 0x000064000002002d */
[----:B01----:R-:W-:Y:S05]  /*5380*/  ENDCOLLECTIVE ;  /* 0x000000000000791b */ /* 0x003fea0003800000 */
.L_x_91:
[----:B------:R-:W-:Y:S01]  /*5390*/  MOV R15, R24 ;  /* 0x00000018000f7202 */ /* 0x000fe20000000f00 */
[----:B------:R-:W-:-:S07]  /*53a0*/  IMAD.MOV.U32 R32, RZ, RZ, R44 ;  /* 0x000000ffff207224 */ /* 0x000fce00078e002c */
[----:B------:R-:W-:Y:S05]  /*53b0*/  WARPSYNC.COLLECTIVE R37, `(.L_x_92) ;  /* 0x0000000025087348 */ /* 0x000fea0003c00000 */
[----:B------:R0:W1:Y:S02]  /*53c0*/  SHFL.DOWN P1, R44, R15, R40, R45 ;  /* 0x080000280f2c7389 */ /* 0x000064000002002d */
[----:B01----:R-:W-:Y:S05]  /*53d0*/  ENDCOLLECTIVE ;  /* 0x000000000000791b */ /* 0x003fea0003800000 */
.L_x_92:
[----:B------:R-:W-:Y:S05]  /*53e0*/  WARPSYNC.COLLECTIVE R37, `(.L_x_93) ;  /* 0x0000000025087348 */ /* 0x000fea0003c00000 */
[----:B------:R-:W-:Y:S01]  /*53f0*/  VOTE.ALL P0, P0 ;  /* 0x0000000000ff7806 */ /* 0x000fe20000000000 */
[----:B------:R-:W-:-:S12]  /*5400*/  ENDCOLLECTIVE ;  /* 0x000000000000791b */ /* 0x000fd80003800000 */
.L_x_93:
[----:B------:R-:W-:-:S13]  /*5410*/  ISETP.GT.AND P1, PT, R36, R45, PT ;  /* 0x0000002d2400720c */ /* 0x000fda0003f24270 */
[C---:B------:R-:W-:Y:S01]  /*5420*/  @!P1 FFMA R32, R17.reuse, R32, RZ ;  /* 0x0000002011209223 */ /* 0x040fe200000000ff */
[----:B------:R-:W-:-:S04]  /*5430*/  @!P1 FFMA R44, R17, R44, R24 ;  /* 0x0000002c112c9223 */ /* 0x000fc80000000018 */
[----:B------:R-:W-:Y:S01]  /*5440*/  @!P1 IMAD.MOV.U32 R24, RZ, RZ, R44 ;  /* 0x000000ffff189224 */ /* 0x000fe200078e002c */
[----:B------:R-:W-:Y:S01]  /*5450*/  @!P1 MOV R17, R32 ;  /* 0x0000002000119202 */ /* 0x000fe20000000f00 */
[----:B------:R-:W-:Y:S06]  /*5460*/  BRA `(.L_x_94) ;  /* 0xffffffdc00d47947 */ /* 0x000fec000383ffff */
.L_x_35:
[----:B------:R-:W-:Y:S01]  /*5470*/  BSSY B0, `(.L_x_95) ;  /* 0x0000006000007945 */ /* 0x000fe20003800000 */
[----:B------:R-:W-:Y:S02]  /*5480*/  PLOP3.LUT P0, PT, P0, PT, PT, 0x8, 0x80 ;  /* 0x000000000080781c */ /* 0x000fe4000070e170 */
[----:B------:R-:W-:-:S11]  /*5490*/  MOV R37, 0xffffffff ;  /* 0xffffffff00257802 */ /* 0x000fd60000000f00 */
[----:B------:R-:W-:Y:S05]  /*54a0*/  WARPSYNC.COLLECTIVE R37, `(.L_x_96) ;  /* 0x0000000025087348 */ /* 0x000fea0003c00000 */
[----:B------:R-:W-:Y:S01]  /*54b0*/  VOTE.ANY P0, P0 ;  /* 0x0000000000ff7806 */ /* 0x000fe20000000100 */
[----:B------:R-:W-:-:S12]  /*54c0*/  ENDCOLLECTIVE ;  /* 0x000000000000791b */ /* 0x000fd80003800000 */
.L_x_96:
[----:B------:R-:W-:Y:S05]  /*54d0*/  BSYNC B0 ;  /* 0x0000000000007941 */ /* 0x000fea0003800000 */
.L_x_95:
[----:B------:R-:W-:Y:S05]  /*54e0*/  BRA `(.L_x_97) ;  /* 0xffffffdc00ec7947 */ /* 0x000fea000383ffff */
.L_x_40:
[----:B------:R-:W-:Y:S01]  /*54f0*/  BSSY B0, `(.L_x_98) ;  /* 0x0000007000007945 */ /* 0x000fe20003800000 */
[----:B------:R-:W-:Y:S01]  /*5500*/  ISETP.NE.AND P0, PT, R15, 0x65, PT ;  /* 0x000000650f00780c */ /* 0x000fe20003f05270 */
[----:B------:R-:W-:Y:S01]  /*5510*/  IMAD.MOV.U32 R37, RZ, RZ, -0x1 ;  /* 0xffffffffff257424 */ /* 0x000fe200078e00ff */
[----:B------:R-:W-:-:S13]  /*5520*/  PLOP3.LUT P1, PT, P1, PT, PT, 0x8, 0x80 ;  /* 0x000000000080781c */ /* 0x000fda0000f2e170 */
[----:B01---5:R-:W-:Y:S05]  /*5530*/  WARPSYNC.COLLECTIVE R37, `(.L_x_99) ;  /* 0x0000000025087348 */ /* 0x023fea0003c00000 */
[----:B------:R-:W-:Y:S01]  /*5540*/  VOTE.ANY R37, PT, P1 ;  /* 0x0000000000257806 */ /* 0x000fe200008e0100 */
[----:B01---5:R-:W-:Y:S06]  /*5550*/  ENDCOLLECTIVE ;  /* 0x000000000000791b */ /* 0x023fec0003800000 */
.L_x_99:
[----:B------:R-:W-:Y:S05]  /*5560*/  BSYNC B0 ;  /* 0x0000000000007941 */ /* 0x000fea0003800000 */
.L_x_98:
[----:B------:R-:W-:Y:S01]  /*5570*/  LOP3.LUT R37, R37, 0x80000000, R26, 0xec, !PT ;  /* 0x8000000025257812 */ /* 0x000fe200078eec1a */
[----:B------:R-:W-:Y:S01]  /*5580*/  IMAD.MOV.U32 R40, RZ, RZ, 0x1 ;  /* 0x00000001ff287424 */ /* 0x000fe200078e00ff */
[----:B------:R-:W-:Y:S02]  /*5590*/  MOV R15, R16 ;  /* 0x00000010000f7202 */ /* 0x000fe40000000f00 */
[C---:B------:R-:W-:Y:S02]  /*55a0*/  IADD3 R32, PT, PT, R37.reuse, -0x1, RZ ;  /* 0xffffffff25207810 */ /* 0x040fe40007ffe0ff */
[----:B------:R-:W-:Y:S02]  /*55b0*/  MOV R41, R39 ;  /* 0x0000002700297202 */ /* 0x000fe40000000f00 */
[----:B------:R-:W-:Y:S02]  /*55c0*/  LOP3.LUT R32, R37, R32, RZ, 0xc, !PT ;  /* 0x0000002025207212 */ /* 0x000fe400078e0cff */
[----:B------:R-:W-:-:S02]  /*55d0*/  MOV R37, 0xffffffff ;  /* 0xffffffff00257802 */ /* 0x000fc40000000f00 */
[----:B------:R0:W1:Y:S01]  /*55e0*/  POPC R45, R32 ;  /* 0x00000020002d7309 */ /* 0x0000620000000000 */
[----:B------:R-:W-:Y:S01]  /*55f0*/  IADD3 R25, PT, PT, R25, -0x20, RZ ;  /* 0xffffffe019197810 */ /* 0x000fe20007ffe0ff */
[----:B0-----:R-:W-:-:S07]  /*5600*/  IMAD.MOV.U32 R32, RZ, RZ, R16 ;  /* 0x000000ffff207224 */ /* 0x001fce00078e0010 */
[----:B-1----:R-:W-:Y:S05]  /*5610*/  WARPSYNC.COLLECTIVE R37, `(.L_x_100) ;  /* 0x0000000025087348 */ /* 0x002fea0003c00000 */
[----:B-1----:R0:W1:Y:S02]  /*5620*/  SHFL.DOWN P1, R44, R15, R40, R45 ;  /* 0x080000280f2c7389 */ /* 0x002064000002002d */
[----:B01----:R-:W-:Y:S05]  /*5630*/  ENDCOLLECTIVE ;  /* 0x000000000000791b */ /* 0x003fea0003800000 */
.L_x_100:
[----:B------:R-:W-:Y:S01]  /*5640*/  IMAD.MOV.U32 R15, RZ, RZ, R39 ;  /* 0x000000ffff0f7224 */ /* 0x000fe200078e0027 */
[----:B------:R-:W-:-:S07]  /*5650*/  MOV R33, R44 ;  /* 0x0000002c00217202 */ /* 0x000fce0000000f00 */
[----:B------:R-:W-:Y:S05]  /*5660*/  WARPSYNC.COLLECTIVE R37, `(.L_x_101) ;  /* 0x0000000025087348 */ /* 0x000fea0003c00000 */
[----:B------:R0:W1:Y:S02]  /*5670*/  SHFL.DOWN P1, R44, R15, R40, R45 ;  /* 0x080000280f2c7389 */ /* 0x000064000002002d */
[----:B01----:R-:W-:Y:S05]  /*5680*/  ENDCOLLECTIVE ;  /* 0x000000000000791b */ /* 0x003fea0003800000 */
.L_x_101:
[----:B------:R-:W-:Y:S01]  /*5690*/  IMAD.MOV.U32 R40, RZ, RZ, 0x2 ;  /* 0x00000002ff287424 */ /* 0x000fe200078e00ff */
[----:B------:R-:W-:-:S13]  /*56a0*/  ISETP.GE.AND P1, PT, R29, R45, PT ;  /* 0x0000002d1d00720c */ /* 0x000fda0003f26270 */
[C---:B------:R-:W-:Y:S01]  /*56b0*/  @!P1 FFMA R33, R16.reuse, R33, RZ ;  /* 0x0000002110219223 */ /* 0x040fe200000000ff */
[----:B------:R-:W-:-:S04]  /*56c0*/  @!P1 FFMA R44, R16, R44, R39 ;  /* 0x0000002c102c9223 */ /* 0x000fc80000000027 */
[----:B------:R-:W-:Y:S02]  /*56d0*/  @!P1 MOV R32, R33 ;  /* 0x0000002100209202 */ /* 0x000fe40000000f00 */
[----:B------:R-:W-:Y:S02]  /*56e0*/  @!P1 MOV R41, R44 ;  /* 0x0000002c00299202 */ /* 0x000fe40000000f00 */
[----:B------:R-:W-:-:S07]  /*56f0*/  MOV R15, R32 ;  /* 0x00000020000f7202 */ /* 0x000fce0000000f00 */
[----:B------:R-:W-:Y:S05]  /*5700*/  WARPSYNC.COLLECTIVE R37, `(.L_x_102) ;  /* 0x0000000025087348 */ /* 0x000fea0003c00000 */
[----:B------:R0:W1:Y:S02]  /*5710*/  SHFL.DOWN P1, R44, R15, R40, R45 ;  /* 0x080000280f2c7389 */ /* 0x000064000002002d */
[----:B01----:R-:W-:Y:S05]  /*5720*/  ENDCOLLECTIVE ;  /* 0x000000000000791b */ /* 0x003fea0003800000 */
.L_x_102:
[----:B------:R-:W-:Y:S02]  /*5730*/  MOV R15, R41 ;  /* 0x00000029000f7202 */ /* 0x000fe40000000f00 */
[----:B------:R-:W-:-:S07]  /*5740*/  MOV R33, R44 ;  /* 0x0000002c00217202 */ /* 0x000fce0000000f00 */
[----:B------:R-:W-:Y:S05]  /*5750*/  WARPSYNC.COLLECTIVE R37, `(.L_x_103) ;  /* 0x0000000025087348 */ /* 0x000fea0003c00000 */
[----:B------:R0:W1:Y:S02]  /*5760*/  SHFL.DOWN P1, R44, R15, R40, R45 ;  /* 0x080000280f2c7389 */ /* 0x000064000002002d */
[----:B01----:R-:W-:Y:S05]  /*5770*/  ENDCOLLECTIVE ;  /* 0x000000000000791b */ /* 0x003fea0003800000 */
.L_x_103:
[----:B------:R-:W-:Y:S01]  /*5780*/  IMAD.MOV.U32 R40, RZ, RZ, 0x4 ;  /* 0x00000004ff287424 */ /* 0x000fe200078e00ff */
        /* <DEDUP_REMOVED lines=9> */
.L_x_104:
[----:B------:R-:W-:Y:S02]  /*5820*/  MOV R15, R41 ;  /* 0x00000029000f7202 */ /* 0x000fe40000000f00 */
[----:B------:R-:W-:-:S07]  /*5830*/  MOV R33, R44 ;  /* 0x0000002c00217202 */ /* 0x000fce0000000f00 */
[----:B------:R-:W-:Y:S05]  /*5840*/  WARPSYNC.COLLECTIVE R37, `(.L_x_105) ;  /* 0x0000000025087348 */ /* 0x000fea0003c00000 */
[----:B------:R0:W1:Y:S02]  /*5850*/  SHFL.DOWN P1, R44, R15, R40, R45 ;  /* 0x080000280f2c7389 */ /* 0x000064000002002d */
[----:B01----:R-:W-:Y:S05]  /*5860*/  ENDCOLLECTIVE ;  /* 0x000000000000791b */ /* 0x003fea0003800000 */
.L_x_105:
        /* <DEDUP_REMOVED lines=10> */
.L_x_106:
[----:B------:R-:W-:Y:S02]  /*5910*/  MOV R15, R41 ;  /* 0x00000029000f7202 */ /* 0x000fe40000000f00 */
[----:B------:R-:W-:-:S07]  /*5920*/  MOV R33, R44 ;  /* 0x0000002c00217202 */ /* 0x000fce0000000f00 */
[----:B------:R-:W-:Y:S05]  /*5930*/  WARPSYNC.COLLECTIVE R37, `(.L_x_107) ;  /* 0x0000000025087348 */ /* 0x000fea0003c00000 */
[----:B------:R0:W1:Y:S02]  /*5940*/  SHFL.DOWN P1, R44, R15, R40, R45 ;  /* 0x080000280f2c7389 */ /* 0x000064000002002d */
[----:B01----:R-:W-:Y:S05]  /*5950*/  ENDCOLLECTIVE ;  /* 0x000000000000791b */ /* 0x003fea0003800000 */
.L_x_107:
        /* <DEDUP_REMOVED lines=10> */
.L_x_108:
[----:B------:R-:W-:Y:S02]  /*5a00*/  MOV R15, R41 ;  /* 0x00000029000f7202 */ /* 0x000fe40000000f00 */
[----:B------:R-:W-:-:S07]  /*5a10*/  MOV R33, R44 ;  /* 0x0000002c00217202 */ /* 0x000fce0000000f00 */
[----:B------:R-:W-:Y:S05]  /*5a20*/  WARPSYNC.COLLECTIVE R37, `(.L_x_109) ;  /* 0x0000000025087348 */ /* 0x000fea0003c00000 */
[----:B------:R0:W1:Y:S02]  /*5a30*/  SHFL.DOWN P1, R44, R15, R40, R45 ;  /* 0x080000280f2c7389 */ /* 0x000064000002002d */
[----:B01----:R-:W-:Y:S05]  /*5a40*/  ENDCOLLECTIVE ;  /* 0x000000000000791b */ /* 0x003fea0003800000 */
.L_x_109:
[----:B------:R-:W-:Y:S05]  /*5a50*/  WARPSYNC.COLLECTIVE R37, `(.L_x_110) ;  /* 0x0000000025087348 */ /* 0x000fea0003c00000 */
[----:B------:R-:W-:Y:S01]  /*5a60*/  VOTE.ALL P0, P0 ;  /* 0x0000000000ff7806 */ /* 0x000fe20000000000 */
[----:B------:R-:W-:-:S12]  /*5a70*/  ENDCOLLECTIVE ;  /* 0x000000000000791b */ /* 0x000fd80003800000 */
.L_x_110:
        /* <DEDUP_REMOVED lines=8> */
.L_x_112:
[----:B------:R-:W-:-:S00]  /*5b00*/  BRA `(.L_x_112) ;  /* 0xfffffffc00fc7947 */ /* 0x000fc0000383ffff */
[----:B------:R-:W-:-:S00]  /*5b10*/  NOP ;  /* 0x0000000000007918 */ /* 0x000fc00000000000 */
        /* <DEDUP_REMOVED lines=14> */
.L_x_115:


//--------------------- .text._ZN3cub18CUB_300001_SM_10006detail4scan20DeviceScanInitKernelINS0_13ScanTileStateI4JoinLb0EEEEEvT_i --------------------------
	.section	.text._ZN3cub18CUB_300001_SM_10006detail4scan20DeviceScanInitKernelINS0_13ScanTileStateI4JoinLb0EEEEEvT_i,"ax",@progbits
	.align	128
        .global         _ZN3cub18CUB_300001_SM_10006detail4scan20DeviceScanInitKernelINS0_13ScanTileStateI4JoinLb0EEEEEvT_i
        .type           _ZN3cub18CUB_300001_SM_10006detail4scan20DeviceScanInitKernelINS0_13ScanTileStateI4JoinLb0EEEEEvT_i,@function
        .size           _ZN3cub18CUB_300001_SM_10006detail4scan20DeviceScanInitKernelINS0_13ScanTileStateI4JoinLb0EEEEEvT_i,(.L_x_116 - _ZN3cub18CUB_300001_SM_10006detail4scan20DeviceScanInitKernelINS0_13ScanTileStateI4JoinLb0EEEEEvT_i)
        .other          _ZN3cub18CUB_300001_SM_10006detail4scan20DeviceScanInitKernelINS0_13ScanTileStateI4JoinLb0EEEEEvT_i,@"STO_CUDA_ENTRY STV_DEFAULT"
_ZN3cub18CUB_300001_SM_10006detail4scan20DeviceScanInitKernelINS0_13ScanTileStateI4JoinLb0EEEEEvT_i:
.text._ZN3cub18CUB_300001_SM_10006detail4scan20DeviceScanInitKernelINS0_13ScanTileStateI4JoinLb0EEEEEvT_i:
[----:B------:R-:W-:Y:S01]  /*0000*/  LDC R1, c[0x0][0x37c] ;  /* 0x0000df00ff017b82 */ /* 0x000fe20000000800 */
[----:B------:R-:W0:Y:S07]  /*0010*/  S2R R0, SR_TID.X ;  /* 0x0000000000007919 */ /* 0x000e2e0000002100 */
[----:B------:R-:W1:Y:S01]  /*0020*/  S2UR UR6, SR_CTAID.X ;  /* 0x00000000000679c3 */ /* 0x000e620000002500 */
[----:B------:R-:W2:Y:S07]  /*0030*/  LDCU UR4, c[0x0][0x398] ;  /* 0x00007300ff0477ac */ /* 0x000eae0008000800 */
[----:B------:R-:W1:Y:S01]  /*0040*/  LDC R5, c[0x0][0x360] ;  /* 0x0000d800ff057b82 */ /* 0x000e620000000800 */
[----:B0-----:R-:W-:Y:S01]  /*0050*/  ISETP.GT.U32.AND P0, PT, R0, 0x1f, PT ;  /* 0x0000001f0000780c */ /* 0x001fe20003f04070 */
[----:B-1----:R-:W-:-:S03]  /*0060*/  IMAD R5, R5, UR6, R0 ;  /* 0x0000000605057c24 */ /* 0x002fc6000f8e0200 */
[----:B------:R-:W-:Y:S02]  /*0070*/  ISETP.NE.OR P0, PT, RZ, UR6, P0 ;  /* 0x00000006ff007c0c */ /* 0x000fe40008705670 */
[----:B--2---:R-:W-:Y:S01]  /*0080*/  ISETP.GE.AND P1, PT, R5, UR4, PT ;  /* 0x0000000405007c0c */ /* 0x004fe2000bf26270 */
[----:B------:R-:W0:-:S12]  /*0090*/  LDCU.64 UR4, c[0x0][0x358] ;  /* 0x00006b00ff0477ac */ /* 0x000e180008000a00 */
[----:B------:R-:W1:Y:S02]  /*00a0*/  @!P1 LDC.64 R2, c[0x0][0x380] ;  /* 0x0000e000ff029b82 */ /* 0x000e640000000a00 */
[----:B-1----:R-:W-:Y:S01]  /*00b0*/  @!P1 IMAD.WIDE R2, R5, 0x4, R2 ;  /* 0x0000000405029825 */ /* 0x002fe200078e0202 */
[----:B------:R-:W-:-:S05]  /*00c0*/  @!P1 MOV R5, 0x63 ;  /* 0x0000006300059802 */ /* 0x000fca0000000f00 */
[----:B0-----:R0:W-:Y:S01]  /*00d0*/  @!P1 STG.E desc[UR4][R2.64+0x80], R5 ;  /* 0x0000800502009986 */ /* 0x0011e2000c101904 */
[----:B------:R-:W-:Y:S05]  /*00e0*/  @P0 EXIT ;  /* 0x000000000000094d */ /* 0x000fea0003800000 */
[----:B0-----:R-:W0:Y:S02]  /*00f0*/  LDC.64 R2, c[0x0][0x380] ;  /* 0x0000e000ff027b82 */ /* 0x001e240000000a00 */
[----:B0-----:R-:W-:-:S05]  /*0100*/  IMAD.WIDE.U32 R2, R0, 0x4, R2 ;  /* 0x0000000400027825 */ /* 0x001fca00078e0002 */
[----:B------:R-:W-:Y:S01]  /*0110*/  STG.E desc[UR4][R2.64], RZ ;  /* 0x000000ff02007986 */ /* 0x000fe2000c101904 */
[----:B------:R-:W-:Y:S05]  /*0120*/  EXIT ;  /* 0x000000000000794d */ /* 0x000fea0003800000 */
.L_x_113:
        /* <DEDUP_REMOVED lines=13> */
.L_x_116:


//--------------------- .text._ZN3cub18CUB_300001_SM_10006detail11EmptyKernelIvEEvv --------------------------
	.section	.text._ZN3cub18CUB_300001_SM_10006detail11EmptyKernelIvEEvv,"ax",@progbits
	.align	128
        .global         _ZN3cub18CUB_300001_SM_10006detail11EmptyKernelIvEEvv
        .type           _ZN3cub18CUB_300001_SM_10006detail11EmptyKernelIvEEvv,@function
        .size           _ZN3cub18CUB_300001_SM_10006detail11EmptyKernelIvEEvv,(.L_x_117 - _ZN3cub18CUB_300001_SM_10006detail11EmptyKernelIvEEvv)
        .other          _ZN3cub18CUB_300001_SM_10006detail11EmptyKernelIvEEvv,@"STO_CUDA_ENTRY STV_DEFAULT"
_ZN3cub18CUB_300001_SM_10006detail11EmptyKernelIvEEvv:
.text._ZN3cub18CUB_300001_SM_10006detail11EmptyKernelIvEEvv:
[----:B------:R-:W-:Y:S01]  /*0000*/  LDC R1, c[0x0][0x37c] ;  /* 0x0000df00ff017b82 */ /* 0x000fe20000000800 */
[----:B------:R-:W-:Y:S05]  /*0010*/  EXIT ;  /* 0x000000000000794d */ /* 0x000fea0003800000 */
.L_x_114:
        /* <DEDUP_REMOVED lines=14> */
.L_x_117:


//--------------------- .nv.shared._ZN3cub18CUB_300001_SM_10006detail4scan16DeviceScanKernelINS2_10policy_hubI4JoinS5_S5_y4JopJE10Policy1000EPKS5_PS5_NS0_13ScanTileStateIS5_Lb0EEES6_NS0_8NullTypeEyS5_Lb0ESE_EEvT0_T1_T2_iT3_T4_T5_ --------------------------
	.section	.nv.shared._ZN3cub18CUB_300001_SM_10006detail4scan16DeviceScanKernelINS2_10policy_hubI4JoinS5_S5_y4JopJE10Policy1000EPKS5_PS5_NS0_13ScanTileStateIS5_Lb0EEES6_NS0_8NullTypeEyS5_Lb0ESE_EEvT0_T1_T2_iT3_T4_T5_,"aw",@nobits
	.sectionflags	@""
	.align	16
.nv.shared._ZN3cub18CUB_300001_SM_10006detail4scan16DeviceScanKernelINS2_10policy_hubI4JoinS5_S5_y4JopJE10Policy1000EPKS5_PS5_NS0_13ScanTileStateIS5_Lb0EEES6_NS0_8NullTypeEyS5_Lb0ESE_EEvT0_T1_T2_iT3_T4_T5_:
	.zero		8208


//--------------------- .nv.shared.reserved.0     --------------------------
	.section	.nv.shared.reserved.0,"aw",@nobits
	.weak		__nv_reservedSMEM_offset_0_alias
	.size		__nv_reservedSMEM_offset_0_alias, 0, 64
	.other		__nv_reservedSMEM_offset_0_alias,@"STO_CUDA_RESERVED_SHARED STV_DEFAULT"
__nv_reservedSMEM_offset_0_alias:
	.zero		0
	.zero		64


//--------------------- .nv.global                --------------------------
	.section	.nv.global,"aw",@nobits
.nv.global:
	.type		_ZN34_INTERNAL_52147cd2_4_k_cu_71016e906thrust24THRUST_300001_SM_1000_NS12placeholders2_5E,@object
	.size		_ZN34_INTERNAL_52147cd2_4_k_cu_71016e906thrust24THRUST_300001_SM_1000_NS12placeholders2_5E,(_ZN34_INTERNAL_52147cd2_4_k_cu_71016e904cuda3std3__45__cpo6cbeginE - _ZN34_INTERNAL_52147cd2_4_k_cu_71016e906thrust24THRUST_300001_SM_1000_NS12placeholders2_5E)
_ZN34_INTERNAL_52147cd2_4_k_cu_71016e906thrust24THRUST_300001_SM_1000_NS12placeholders2_5E:
	.zero		1
	.type		_ZN34_INTERNAL_52147cd2_4_k_cu_71016e904cuda3std3__45__cpo6cbeginE,@object
	.size		_ZN34_INTERNAL_52147cd2_4_k_cu_71016e904cuda3std3__45__cpo6cbeginE,(_ZN34_INTERNAL_52147cd2_4_k_cu_71016e904cuda3std6ranges3__45__cpo6cbeginE - _ZN34_INTERNAL_52147cd2_4_k_cu_71016e904cuda3std3__45__cpo6cbeginE)
_ZN34_INTERNAL_52147cd2_4_k_cu_71016e904cuda3std3__45__cpo6cbeginE:
	.zero		1
	.type		_ZN34_INTERNAL_52147cd2_4_k_cu_71016e904cuda3std6ranges3__45__cpo6cbeginE,@object
	.size		_ZN34_INTERNAL_52147cd2_4_k_cu_71016e904cuda3std6ranges3__45__cpo6cbeginE,(_ZN34_INTERNAL_52147cd2_4_k_cu_71016e904cuda3std3__48in_placeE - _ZN34_INTERNAL_52147cd2_4_k_cu_71016e904cuda3std6ranges3__45__cpo6cbeginE)
_ZN34_INTERNAL_52147cd2_4_k_cu_71016e904cuda3std6ranges3__45__cpo6cbeginE:
	.zero		1
	.type		_ZN34_INTERNAL_52147cd2_4_k_cu_71016e904cuda3std3__48in_placeE,@object
	.size		_ZN34_INTERNAL_52147cd2_4_k_cu_71016e904cuda3std3__48in_placeE,(_ZN34_INTERNAL_52147cd2_4_k_cu_71016e904cuda3std6ranges3__45__cpo4sizeE - _ZN34_INTERNAL_52147cd2_4_k_cu_71016e904cuda3std3__48in_placeE)
_ZN34_INTERNAL_52147cd2_4_k_cu_71016e904cuda3std3__48in_placeE:
	.zero		1
	.type		_ZN34_INTERNAL_52147cd2_4_k_cu_71016e904cuda3std6ranges3__45__cpo4sizeE,@object
	.size		_ZN34_INTERNAL_52147cd2_4_k_cu_71016e904cuda3std6ranges3__45__cpo4sizeE,(_ZN34_INTERNAL_52147cd2_4_k_cu_71016e906thrust24THRUST_300001_SM_1000_NS12placeholders2_9E - _ZN34_INTERNAL_52147cd2_4_k_cu_71016e904cuda3std6ranges3__45__cpo4sizeE)
_ZN34_INTERNAL_52147cd2_4_k_cu_71016e904cuda3std6ranges3__45__cpo4sizeE:
	.zero		1
	.type		_ZN34_INTERNAL_52147cd2_4_k_cu_71016e906thrust24THRUST_300001_SM_1000_NS12placeholders2_9E,@object
	.size		_ZN34_INTERNAL_52147cd2_4_k_cu_71016e906thrust24THRUST_300001_SM_1000_NS12placeholders2_9E,(_ZN34_INTERNAL_52147cd2_4_k_cu_71016e904cuda3std3__45__cpo7crbeginE - _ZN34_INTERNAL_52147cd2_4_k_cu_71016e906thrust24THRUST_300001_SM_1000_NS12placeholders2_9E)
_ZN34_INTERNAL_52147cd2_4_k_cu_71016e906thrust24THRUST_300001_SM_1000_NS12placeholders2_9E:
	.zero		1
	.type		_ZN34_INTERNAL_52147cd2_4_k_cu_71016e904cuda3std3__45__cpo7crbeginE,@object
	.size		_ZN34_INTERNAL_52147cd2_4_k_cu_71016e904cuda3std3__45__cpo7crbeginE,(_ZN34_INTERNAL_52147cd2_4_k_cu_71016e904cuda3std6ranges3__45__cpo4nextE - _ZN34_INTERNAL_52147cd2_4_k_cu_71016e904cuda3std3__45__cpo7crbeginE)
_ZN34_INTERNAL_52147cd2_4_k_cu_71016e904cuda3std3__45__cpo7crbeginE:
	.zero		1
	.type		_ZN34_INTERNAL_52147cd2_4_k_cu_71016e904cuda3std6ranges3__45__cpo4nextE,@object
	.size		_ZN34_INTERNAL_52147cd2_4_k_cu_71016e904cuda3std6ranges3__45__cpo4nextE,(_ZN34_INTERNAL_52147cd2_4_k_cu_71016e904cuda3std6ranges3__45__cpo4swapE - _ZN34_INTERNAL_52147cd2_4_k_cu_71016e904cuda3std6ranges3__45__cpo4nextE)
_ZN34_INTERNAL_52147cd2_4_k_cu_71016e904cuda3std6ranges3__45__cpo4nextE:
	.zero		1
	.type		_ZN34_INTERNAL_52147cd2_4_k_cu_71016e904cuda3std6ranges3__45__cpo4swapE,@object
	.size		_ZN34_INTERNAL_52147cd2_4_k_cu_71016e904cuda3std6ranges3__45__cpo4swapE,(_ZN34_INTERNAL_52147cd2_4_k_cu_71016e906thrust24THRUST_300001_SM_1000_NS12placeholders2_1E - _ZN34_INTERNAL_52147cd2_4_k_cu_71016e904cuda3std6ranges3__45__cpo4swapE)
_ZN34_INTERNAL_52147cd2_4_k_cu_71016e904cuda3std6ranges3__45__cpo4swapE:
	.zero		1
	.type		_ZN34_INTERNAL_52147cd2_4_k_cu_71016e906thrust24THRUST_300001_SM_1000_NS12placeholders2_1E,@object
	.size		_ZN34_INTERNAL_52147cd2_4_k_cu_71016e906thrust24THRUST_300001_SM_1000_NS12placeholders2_1E,(_ZN34_INTERNAL_52147cd2_4_k_cu_71016e906thrust24THRUST_300001_SM_1000_NS12placeholders2_3E - _ZN34_INTERNAL_52147cd2_4_k_cu_71016e906thrust24THRUST_300001_SM_1000_NS12placeholders2_1E)
_ZN34_INTERNAL_52147cd2_4_k_cu_71016e906thrust24THRUST_300001_SM_1000_NS12placeholders2_1E:
	.zero		1
	.type		_ZN34_INTERNAL_52147cd2_4_k_cu_71016e906thrust24THRUST_300001_SM_1000_NS12placeholders2_3E,@object
	.size		_ZN34_INTERNAL_52147cd2_4_k_cu_71016e906thrust24THRUST_300001_SM_1000_NS12placeholders2_3E,(_ZN34_INTERNAL_52147cd2_4_k_cu_71016e904cuda3std3__45__cpo5beginE - _ZN34_INTERNAL_52147cd2_4_k_cu_71016e906thrust24THRUST_300001_SM_1000_NS12placeholders2_3E)
_ZN34_INTERNAL_52147cd2_4_k_cu_71016e906thrust24THRUST_300001_SM_1000_NS12placeholders2_3E:
	.zero		1
	.type		_ZN34_INTERNAL_52147cd2_4_k_cu_71016e904cuda3std3__45__cpo5beginE,@object
	.size		_ZN34_INTERNAL_52147cd2_4_k_cu_71016e904cuda3std3__45__cpo5beginE,(_ZN34_INTERNAL_52147cd2_4_k_cu_71016e904cuda3std6ranges3__45__cpo5beginE - _ZN34_INTERNAL_52147cd2_4_k_cu_71016e904cuda3std3__45__cpo5beginE)
_ZN34_INTERNAL_52147cd2_4_k_cu_71016e904cuda3std3__45__cpo5beginE:
	.zero		1
	.type		_ZN34_INTERNAL_52147cd2_4_k_cu_71016e904cuda3std6ranges3__45__cpo5beginE,@object
	.size		_ZN34_INTERNAL_52147cd2_4_k_cu_71016e904cuda3std6ranges3__45__cpo5beginE,(_ZN34_INTERNAL_52147cd2_4_k_cu_71016e904cuda3std3__436_GLOBAL__N__52147cd2_4_k_cu_71016e906ignoreE - _ZN34_INTERNAL_52147cd2_4_k_cu_71016e904cuda3std6ranges3__45__cpo5beginE)
_ZN34_INTERNAL_52147cd2_4_k_cu_71016e904cuda3std6ranges3__45__cpo5beginE:
	.zero		1
	.type		_ZN34_INTERNAL_52147cd2_4_k_cu_71016e904cuda3std3__436_GLOBAL__N__52147cd2_4_k_cu_71016e906ignoreE,@object
	.size		_ZN34_INTERNAL_52147cd2_4_k_cu_71016e904cuda3std3__436_GLOBAL__N__52147cd2_4_k_cu_71016e906ignoreE,(_ZN34_INTERNAL_52147cd2_4_k_cu_71016e904cuda3std6ranges3__45__cpo4dataE - _ZN34_INTERNAL_52147cd2_4_k_cu_71016e904cuda3std3__436_GLOBAL__N__52147cd2_4_k_cu_71016e906ignoreE)
_ZN34_INTERNAL_52147cd2_4_k_cu_71016e904cuda3std3__436_GLOBAL__N__52147cd2_4_k_cu_71016e906ignoreE:
	.zero		1
	.type		_ZN34_INTERNAL_52147cd2_4_k_cu_71016e904cuda3std6ranges3__45__cpo4dataE,@object
	.size		_ZN34_INTERNAL_52147cd2_4_k_cu_71016e904cuda3std6ranges3__45__cpo4dataE,(_ZN34_INTERNAL_52147cd2_4_k_cu_71016e906thrust24THRUST_300001_SM_1000_NS12placeholders2_7E - _ZN34_INTERNAL_52147cd2_4_k_cu_71016e904cuda3std6ranges3__45__cpo4dataE)
_ZN34_INTERNAL_52147cd2_4_k_cu_71016e904cuda3std6ranges3__45__cpo4dataE:
	.zero		1
	.type		_ZN34_INTERNAL_52147cd2_4_k_cu_71016e906thrust24THRUST_300001_SM_1000_NS12placeholders2_7E,@object
	.size		_ZN34_INTERNAL_52147cd2_4_k_cu_71016e906thrust24THRUST_300001_SM_1000_NS12placeholders2_7E,(_ZN34_INTERNAL_52147cd2_4_k_cu_71016e904cuda3std3__45__cpo6rbeginE - _ZN34_INTERNAL_52147cd2_4_k_cu_71016e906thrust24THRUST_300001_SM_1000_NS12placeholders2_7E)
_ZN34_INTERNAL_52147cd2_4_k_cu_71016e906thrust24THRUST_300001_SM_1000_NS12placeholders2_7E:
	.zero		1
	.type		_ZN34_INTERNAL_52147cd2_4_k_cu_71016e904cuda3std3__45__cpo6rbeginE,@object
	.size		_ZN34_INTERNAL_52147cd2_4_k_cu_71016e904cuda3std3__45__cpo6rbeginE,(_ZN34_INTERNAL_52147cd2_4_k_cu_71016e904cuda3std6ranges3__45__cpo7advanceE - _ZN34_INTERNAL_52147cd2_4_k_cu_71016e904cuda3std3__45__cpo6rbeginE)
_ZN34_INTERNAL_52147cd2_4_k_cu_71016e904cuda3std3__45__cpo6rbeginE:
	.zero		1
	.type		_ZN34_INTERNAL_52147cd2_4_k_cu_71016e904cuda3std6ranges3__45__cpo7advanceE,@object
	.size		_ZN34_INTERNAL_52147cd2_4_k_cu_71016e904cuda3std6ranges3__45__cpo7advanceE,(_ZN34_INTERNAL_52147cd2_4_k_cu_71016e904cuda3std3__47nulloptE - _ZN34_INTERNAL_52147cd2_4_k_cu_71016e904cuda3std6ranges3__45__cpo7advanceE)
_ZN34_INTERNAL_52147cd2_4_k_cu_71016e904cuda3std6ranges3__45__cpo7advanceE:
	.zero		1
	.type		_ZN34_INTERNAL_52147cd2_4_k_cu_71016e904cuda3std3__47nulloptE,@object
	.size		_ZN34_INTERNAL_52147cd2_4_k_cu_71016e904cuda3std3__47nulloptE,(_ZN34_INTERNAL_52147cd2_4_k_cu_71016e904cuda3std6ranges3__45__cpo8distanceE - _ZN34_INTERNAL_52147cd2_4_k_cu_71016e904cuda3std3__47nulloptE)
_ZN34_INTERNAL_52147cd2_4_k_cu_71016e904cuda3std3__47nulloptE:
	.zero		1
	.type		_ZN34_INTERNAL_52147cd2_4_k_cu_71016e904cuda3std6ranges3__45__cpo8distanceE,@object
	.size		_ZN34_INTERNAL_52147cd2_4_k_cu_71016e904cuda3std6ranges3__45__cpo8distanceE,(_ZN34_INTERNAL_52147cd2_4_k_cu_71016e906thrust24THRUST_300001_SM_1000_NS12placeholders2_6E - _ZN34_INTERNAL_52147cd2_4_k_cu_71016e904cuda3std6ranges3__45__cpo8distanceE)
_ZN34_INTERNAL_52147cd2_4_k_cu_71016e904cuda3std6ranges3__45__cpo8distanceE:
	.zero		1
	.type		_ZN34_INTERNAL_52147cd2_4_k_cu_71016e906thrust24THRUST_300001_SM_1000_NS12placeholders2_6E,@object
	.size		_ZN34_INTERNAL_52147cd2_4_k_cu_71016e906thrust24THRUST_300001_SM_1000_NS12placeholders2_6E,(_ZN34_INTERNAL_52147cd2_4_k_cu_71016e904cuda3std3__45__cpo4cendE - _ZN34_INTERNAL_52147cd2_4_k_cu_71016e906thrust24THRUST_300001_SM_1000_NS12placeholders2_6E)
_ZN34_INTERNAL_52147cd2_4_k_cu_71016e906thrust24THRUST_300001_SM_1000_NS12placeholders2_6E:
	.zero		1
	.type		_ZN34_INTERNAL_52147cd2_4_k_cu_71016e904cuda3std3__45__cpo4cendE,@object
	.size		_ZN34_INTERNAL_52147cd2_4_k_cu_71016e904cuda3std3__45__cpo4cendE,(_ZN34_INTERNAL_52147cd2_4_k_cu_71016e904cuda3std6ranges3__45__cpo4cendE - _ZN34_INTERNAL_52147cd2_4_k_cu_71016e904cuda3std3__45__cpo4cendE)
_ZN34_INTERNAL_52147cd2_4_k_cu_71016e904cuda3std3__45__cpo4cendE:
	.zero		1
	.type		_ZN34_INTERNAL_52147cd2_4_k_cu_71016e904cuda3std6ranges3__45__cpo4cendE,@object
	.size		_ZN34_INTERNAL_52147cd2_4_k_cu_71016e904cuda3std6ranges3__45__cpo4cendE,(_ZN34_INTERNAL_52147cd2_4_k_cu_71016e904cuda3std3__420unreachable_sentinelE - _ZN34_INTERNAL_52147cd2_4_k_cu_71016e904cuda3std6ranges3__45__cpo4cendE)
_ZN34_INTERNAL_52147cd2_4_k_cu_71016e904cuda3std6ranges3__45__cpo4cendE:
	.zero		1
	.type		_ZN34_INTERNAL_52147cd2_4_k_cu_71016e904cuda3std3__420unreachable_sentinelE,@object
	.size		_ZN34_INTERNAL_52147cd2_4_k_cu_71016e904cuda3std3__420unreachable_sentinelE,(_ZN34_INTERNAL_52147cd2_4_k_cu_71016e904cuda3std6ranges3__45__cpo5ssizeE - _ZN34_INTERNAL_52147cd2_4_k_cu_71016e904cuda3std3__420unreachable_sentinelE)
_ZN34_INTERNAL_52147cd2_4_k_cu_71016e904cuda3std3__420unreachable_sentinelE:
	.zero		1
	.type		_ZN34_INTERNAL_52147cd2_4_k_cu_71016e904cuda3std6ranges3__45__cpo5ssizeE,@object
	.size		_ZN34_INTERNAL_52147cd2_4_k_cu_71016e904cuda3std6ranges3__45__cpo5ssizeE,(_ZN34_INTERNAL_52147cd2_4_k_cu_71016e906thrust24THRUST_300001_SM_1000_NS12placeholders3_10E - _ZN34_INTERNAL_52147cd2_4_k_cu_71016e904cuda3std6ranges3__45__cpo5ssizeE)
_ZN34_INTERNAL_52147cd2_4_k_cu_71016e904cuda3std6ranges3__45__cpo5ssizeE:
	.zero		1
	.type		_ZN34_INTERNAL_52147cd2_4_k_cu_71016e906thrust24THRUST_300001_SM_1000_NS12placeholders3_10E,@object
	.size		_ZN34_INTERNAL_52147cd2_4_k_cu_71016e906thrust24THRUST_300001_SM_1000_NS12placeholders3_10E,(_ZN34_INTERNAL_52147cd2_4_k_cu_71016e904cuda3std3__45__cpo5crendE - _ZN34_INTERNAL_52147cd2_4_k_cu_71016e906thrust24THRUST_300001_SM_1000_NS12placeholders3_10E)
_ZN34_INTERNAL_52147cd2_4_k_cu_71016e906thrust24THRUST_300001_SM_1000_NS12placeholders3_10E:
	.zero		1
	.type		_ZN34_INTERNAL_52147cd2_4_k_cu_71016e904cuda3std3__45__cpo5crendE,@object
	.size		_ZN34_INTERNAL_52147cd2_4_k_cu_71016e904cuda3std3__45__cpo5crendE,(_ZN34_INTERNAL_52147cd2_4_k_cu_71016e904cuda3std6ranges3__45__cpo4prevE - _ZN34_INTERNAL_52147cd2_4_k_cu_71016e904cuda3std3__45__cpo5crendE)
_ZN34_INTERNAL_52147cd2_4_k_cu_71016e904cuda3std3__45__cpo5crendE:
	.zero		1
	.type		_ZN34_INTERNAL_52147cd2_4_k_cu_71016e904cuda3std6ranges3__45__cpo4prevE,@object
	.size		_ZN34_INTERNAL_52147cd2_4_k_cu_71016e904cuda3std6ranges3__45__cpo4prevE,(_ZN34_INTERNAL_52147cd2_4_k_cu_71016e904cuda3std6ranges3__45__cpo9iter_moveE - _ZN34_INTERNAL_52147cd2_4_k_cu_71016e904cuda3std6ranges3__45__cpo4prevE)
_ZN34_INTERNAL_52147cd2_4_k_cu_71016e904cuda3std6ranges3__45__cpo4prevE:
	.zero		1
	.type		_ZN34_INTERNAL_52147cd2_4_k_cu_71016e904cuda3std6ranges3__45__cpo9iter_moveE,@object
	.size		_ZN34_INTERNAL_52147cd2_4_k_cu_71016e904cuda3std6ranges3__45__cpo9iter_moveE,(_ZN34_INTERNAL_52147cd2_4_k_cu_71016e906thrust24THRUST_300001_SM_1000_NS12placeholders2_2E - _ZN34_INTERNAL_52147cd2_4_k_cu_71016e904cuda3std6ranges3__45__cpo9iter_moveE)
_ZN34_INTERNAL_52147cd2_4_k_cu_71016e904cuda3std6ranges3__45__cpo9iter_moveE:
	.zero		1
	.type		_ZN34_INTERNAL_52147cd2_4_k_cu_71016e906thrust24THRUST_300001_SM_1000_NS12placeholders2_2E,@object
	.size		_ZN34_INTERNAL_52147cd2_4_k_cu_71016e906thrust24THRUST_300001_SM_1000_NS12placeholders2_2E,(_ZN34_INTERNAL_52147cd2_4_k_cu_71016e906thrust24THRUST_300001_SM_1000_NS12placeholders2_4E - _ZN34_INTERNAL_52147cd2_4_k_cu_71016e906thrust24THRUST_300001_SM_1000_NS12placeholders2_2E)
_ZN34_INTERNAL_52147cd2_4_k_cu_71016e906thrust24THRUST_300001_SM_1000_NS12placeholders2_2E:
	.zero		1
	.type		_ZN34_INTERNAL_52147cd2_4_k_cu_71016e906thrust24THRUST_300001_SM_1000_NS12placeholders2_4E,@object
	.size		_ZN34_INTERNAL_52147cd2_4_k_cu_71016e906thrust24THRUST_300001_SM_1000_NS12placeholders2_4E,(_ZN34_INTERNAL_52147cd2_4_k_cu_71016e904cuda3std3__45__cpo3endE - _ZN34_INTERNAL_52147cd2_4_k_cu_71016e906thrust24THRUST_300001_SM_1000_NS12placeholders2_4E)
_ZN34_INTERNAL_52147cd2_4_k_cu_71016e906thrust24THRUST_300001_SM_1000_NS12placeholders2_4E:
	.zero		1
	.type		_ZN34_INTERNAL_52147cd2_4_k_cu_71016e904cuda3std3__45__cpo3endE,@object
	.size		_ZN34_INTERNAL_52147cd2_4_k_cu_71016e904cuda3std3__45__cpo3endE,(_ZN34_INTERNAL_52147cd2_4_k_cu_71016e904cuda3std6ranges3__45__cpo3endE - _ZN34_INTERNAL_52147cd2_4_k_cu_71016e904cuda3std3__45__cpo3endE)
_ZN34_INTERNAL_52147cd2_4_k_cu_71016e904cuda3std3__45__cpo3endE:
	.zero		1
	.type		_ZN34_INTERNAL_52147cd2_4_k_cu_71016e904cuda3std6ranges3__45__cpo3endE,@object
	.size		_ZN34_INTERNAL_52147cd2_4_k_cu_71016e904cuda3std6ranges3__45__cpo3endE,(_ZN34_INTERNAL_52147cd2_4_k_cu_71016e904cuda3std3__419piecewise_constructE - _ZN34_INTERNAL_52147cd2_4_k_cu_71016e904cuda3std6ranges3__45__cpo3endE)
_ZN34_INTERNAL_52147cd2_4_k_cu_71016e904cuda3std6ranges3__45__cpo3endE:
	.zero		1
	.type		_ZN34_INTERNAL_52147cd2_4_k_cu_71016e904cuda3std3__419piecewise_constructE,@object
	.size		_ZN34_INTERNAL_52147cd2_4_k_cu_71016e904cuda3std3__419piecewise_constructE,(_ZN34_INTERNAL_52147cd2_4_k_cu_71016e904cuda3std6ranges3__45__cpo5cdataE - _ZN34_INTERNAL_52147cd2_4_k_cu_71016e904cuda3std3__419piecewise_constructE)
_ZN34_INTERNAL_52147cd2_4_k_cu_71016e904cuda3std3__419piecewise_constructE:
	.zero		1
	.type		_ZN34_INTERNAL_52147cd2_4_k_cu_71016e904cuda3std6ranges3__45__cpo5cdataE,@object
	.size		_ZN34_INTERNAL_52147cd2_4_k_cu_71016e904cuda3std6ranges3__45__cpo5cdataE,(_ZN34_INTERNAL_52147cd2_4_k_cu_71016e906thrust24THRUST_300001_SM_1000_NS12placeholders2_8E - _ZN34_INTERNAL_52147cd2_4_k_cu_71016e904cuda3std6ranges3__45__cpo5cdataE)
_ZN34_INTERNAL_52147cd2_4_k_cu_71016e904cuda3std6ranges3__45__cpo5cdataE:
	.zero		1
	.type		_ZN34_INTERNAL_52147cd2_4_k_cu_71016e906thrust24THRUST_300001_SM_1000_NS12placeholders2_8E,@object
	.size		_ZN34_INTERNAL_52147cd2_4_k_cu_71016e906thrust24THRUST_300001_SM_1000_NS12placeholders2_8E,(_ZN34_INTERNAL_52147cd2_4_k_cu_71016e904cuda3std3__45__cpo4rendE - _ZN34_INTERNAL_52147cd2_4_k_cu_71016e906thrust24THRUST_300001_SM_1000_NS12placeholders2_8E)
_ZN34_INTERNAL_52147cd2_4_k_cu_71016e906thrust24THRUST_300001_SM_1000_NS12placeholders2_8E:
	.zero		1
	.type		_ZN34_INTERNAL_52147cd2_4_k_cu_71016e904cuda3std3__45__cpo4rendE,@object
	.size		_ZN34_INTERNAL_52147cd2_4_k_cu_71016e904cuda3std3__45__cpo4rendE,(_ZN34_INTERNAL_52147cd2_4_k_cu_71016e904cuda3std6ranges3__45__cpo9iter_swapE - _ZN34_INTERNAL_52147cd2_4_k_cu_71016e904cuda3std3__45__cpo4rendE)
_ZN34_INTERNAL_52147cd2_4_k_cu_71016e904cuda3std3__45__cpo4rendE:
	.zero		1
	.type		_ZN34_INTERNAL_52147cd2_4_k_cu_71016e904cuda3std6ranges3__45__cpo9iter_swapE,@object
	.size		_ZN34_INTERNAL_52147cd2_4_k_cu_71016e904cuda3std6ranges3__45__cpo9iter_swapE,(_ZN34_INTERNAL_52147cd2_4_k_cu_71016e904cuda3std3__48unexpectE - _ZN34_INTERNAL_52147cd2_4_k_cu_71016e904cuda3std6ranges3__45__cpo9iter_swapE)
_ZN34_INTERNAL_52147cd2_4_k_cu_71016e904cuda3std6ranges3__45__cpo9iter_swapE:
	.zero		1
	.type		_ZN34_INTERNAL_52147cd2_4_k_cu_71016e904cuda3std3__48unexpectE,@object
	.size		_ZN34_INTERNAL_52147cd2_4_k_cu_71016e904cuda3std3__48unexpectE,(_ZN34_INTERNAL_52147cd2_4_k_cu_71016e906thrust24THRUST_300001_SM_1000_NS6system6detail10sequential3seqE - _ZN34_INTERNAL_52147cd2_4_k_cu_71016e904cuda3std3__48unexpectE)
_ZN34_INTERNAL_52147cd2_4_k_cu_71016e904cuda3std3__48unexpectE:
	.zero		1
	.type		_ZN34_INTERNAL_52147cd2_4_k_cu_71016e906thrust24THRUST_300001_SM_1000_NS6system6detail10sequential3seqE,@object
	.size		_ZN34_INTERNAL_52147cd2_4_k_cu_71016e906thrust24THRUST_300001_SM_1000_NS6system6detail10sequential3seqE,(.L_29 - _ZN34_INTERNAL_52147cd2_4_k_cu_71016e906thrust24THRUST_300001_SM_1000_NS6system6detail10sequential3seqE)
_ZN34_INTERNAL_52147cd2_4_k_cu_71016e906thrust24THRUST_300001_SM_1000_NS6system6detail10sequential3seqE:
	.zero		1
.L_29:


//--------------------- .nv.constant0._ZN3cub18CUB_300001_SM_10006detail4scan16DeviceScanKernelINS2_10policy_hubI4JoinS5_S5_y4JopJE10Policy1000EPKS5_PS5_NS0_13ScanTileStateIS5_Lb0EEES6_NS0_8NullTypeEyS5_Lb0ESE_EEvT0_T1_T2_iT3_T4_T5_ --------------------------
	.section	.nv.constant0._ZN3cub18CUB_300001_SM_10006detail4scan16DeviceScanKernelINS2_10policy_hubI4JoinS5_S5_y4JopJE10Policy1000EPKS5_PS5_NS0_13ScanTileStateIS5_Lb0EEES6_NS0_8NullTypeEyS5_Lb0ESE_EEvT0_T1_T2_iT3_T4_T5_,"a",@progbits
	.sectionflags	@""
	.align	4
.nv.constant0._ZN3cub18CUB_300001_SM_10006detail4scan16DeviceScanKernelINS2_10policy_hubI4JoinS5_S5_y4JopJE10Policy1000EPKS5_PS5_NS0_13ScanTileStateIS5_Lb0EEES6_NS0_8NullTypeEyS5_Lb0ESE_EEvT0_T1_T2_iT3_T4_T5_:
	.zero		952


//--------------------- .nv.constant0._ZN3cub18CUB_300001_SM_10006detail4scan20DeviceScanInitKernelINS0_13ScanTileStateI4JoinLb0EEEEEvT_i --------------------------
	.section	.nv.constant0._ZN3cub18CUB_300001_SM_10006detail4scan20DeviceScanInitKernelINS0_13ScanTileStateI4JoinLb0EEEEEvT_i,"a",@progbits
	.sectionflags	@""
	.align	4
.nv.constant0._ZN3cub18CUB_300001_SM_10006detail4scan20DeviceScanInitKernelINS0_13ScanTileStateI4JoinLb0EEEEEvT_i:
	.zero		924


//--------------------- .nv.constant0._ZN3cub18CUB_300001_SM_10006detail11EmptyKernelIvEEvv --------------------------
	.section	.nv.constant0._ZN3cub18CUB_300001_SM_10006detail11EmptyKernelIvEEvv,"a",@progbits
	.sectionflags	@""
	.align	4
.nv.constant0._ZN3cub18CUB_300001_SM_10006detail11EmptyKernelIvEEvv:
	.zero		896


//--------------------- SYMBOLS --------------------------

	.type		.nv.reservedSmem.offset0,@object
	.size		.nv.reservedSmem.offset0,0x4
	.type		.nv.reservedSmem.cap,@object
	.size		.nv.reservedSmem.cap,0x4
